//
// Generated by NVIDIA NVVM Compiler
//
// Compiler Build ID: CL-36424714
// Cuda compilation tools, release 13.0, V13.0.88
// Based on NVVM 20.0.0
//

.version 9.0
.target sm_100
.address_size 64

	// .globl	_Z16calculateFitnessPK4CityPKiPdii
.global .align 4 .b8 precalc_xorwow_matrix[102400];
.global .align 4 .b8 precalc_xorwow_offset_matrix[102400];
.global .align 4 .b8 mrg32k3aM1[2304];
.global .align 4 .b8 mrg32k3aM2[2304];
.global .align 4 .b8 mrg32k3aM1SubSeq[2016];
.global .align 4 .b8 mrg32k3aM2SubSeq[2016];
.global .align 4 .b8 mrg32k3aM1Seq[2304];
.global .align 4 .b8 mrg32k3aM2Seq[2304];
.const .align 8 .b8 __cr_lgamma_table[72];
.global .align 1 .b8 _ZN34_INTERNAL_d15be8ad_4_k_cu_9ea9e2d64cuda3std3__45__cpo5beginE[1];
.global .align 1 .b8 _ZN34_INTERNAL_d15be8ad_4_k_cu_9ea9e2d64cuda3std3__45__cpo3endE[1];
.global .align 1 .b8 _ZN34_INTERNAL_d15be8ad_4_k_cu_9ea9e2d64cuda3std3__45__cpo6cbeginE[1];
.global .align 1 .b8 _ZN34_INTERNAL_d15be8ad_4_k_cu_9ea9e2d64cuda3std3__45__cpo4cendE[1];
.global .align 1 .b8 _ZN34_INTERNAL_d15be8ad_4_k_cu_9ea9e2d64cuda3std3__45__cpo6rbeginE[1];
.global .align 1 .b8 _ZN34_INTERNAL_d15be8ad_4_k_cu_9ea9e2d64cuda3std3__45__cpo4rendE[1];
.global .align 1 .b8 _ZN34_INTERNAL_d15be8ad_4_k_cu_9ea9e2d64cuda3std3__45__cpo7crbeginE[1];
.global .align 1 .b8 _ZN34_INTERNAL_d15be8ad_4_k_cu_9ea9e2d64cuda3std3__45__cpo5crendE[1];
.global .align 1 .b8 _ZN34_INTERNAL_d15be8ad_4_k_cu_9ea9e2d64cuda3std3__436_GLOBAL__N__d15be8ad_4_k_cu_9ea9e2d66ignoreE[1];
.global .align 1 .b8 _ZN34_INTERNAL_d15be8ad_4_k_cu_9ea9e2d64cuda3std3__419piecewise_constructE[1];
.global .align 1 .b8 _ZN34_INTERNAL_d15be8ad_4_k_cu_9ea9e2d64cuda3std3__48in_placeE[1];
.global .align 1 .b8 _ZN34_INTERNAL_d15be8ad_4_k_cu_9ea9e2d64cuda3std3__420unreachable_sentinelE[1];
.global .align 1 .b8 _ZN34_INTERNAL_d15be8ad_4_k_cu_9ea9e2d64cuda3std3__47nulloptE[1];
.global .align 1 .b8 _ZN34_INTERNAL_d15be8ad_4_k_cu_9ea9e2d64cuda3std3__48unexpectE[1];
.global .align 1 .b8 _ZN34_INTERNAL_d15be8ad_4_k_cu_9ea9e2d64cuda3std6ranges3__45__cpo4swapE[1];
.global .align 1 .b8 _ZN34_INTERNAL_d15be8ad_4_k_cu_9ea9e2d64cuda3std6ranges3__45__cpo9iter_moveE[1];
.global .align 1 .b8 _ZN34_INTERNAL_d15be8ad_4_k_cu_9ea9e2d64cuda3std6ranges3__45__cpo5beginE[1];
.global .align 1 .b8 _ZN34_INTERNAL_d15be8ad_4_k_cu_9ea9e2d64cuda3std6ranges3__45__cpo3endE[1];
.global .align 1 .b8 _ZN34_INTERNAL_d15be8ad_4_k_cu_9ea9e2d64cuda3std6ranges3__45__cpo6cbeginE[1];
.global .align 1 .b8 _ZN34_INTERNAL_d15be8ad_4_k_cu_9ea9e2d64cuda3std6ranges3__45__cpo4cendE[1];
.global .align 1 .b8 _ZN34_INTERNAL_d15be8ad_4_k_cu_9ea9e2d64cuda3std6ranges3__45__cpo7advanceE[1];
.global .align 1 .b8 _ZN34_INTERNAL_d15be8ad_4_k_cu_9ea9e2d64cuda3std6ranges3__45__cpo9iter_swapE[1];
.global .align 1 .b8 _ZN34_INTERNAL_d15be8ad_4_k_cu_9ea9e2d64cuda3std6ranges3__45__cpo4nextE[1];
.global .align 1 .b8 _ZN34_INTERNAL_d15be8ad_4_k_cu_9ea9e2d64cuda3std6ranges3__45__cpo4prevE[1];
.global .align 1 .b8 _ZN34_INTERNAL_d15be8ad_4_k_cu_9ea9e2d64cuda3std6ranges3__45__cpo4dataE[1];
.global .align 1 .b8 _ZN34_INTERNAL_d15be8ad_4_k_cu_9ea9e2d64cuda3std6ranges3__45__cpo5cdataE[1];
.global .align 1 .b8 _ZN34_INTERNAL_d15be8ad_4_k_cu_9ea9e2d64cuda3std6ranges3__45__cpo4sizeE[1];
.global .align 1 .b8 _ZN34_INTERNAL_d15be8ad_4_k_cu_9ea9e2d64cuda3std6ranges3__45__cpo5ssizeE[1];
.global .align 1 .b8 _ZN34_INTERNAL_d15be8ad_4_k_cu_9ea9e2d64cuda3std6ranges3__45__cpo8distanceE[1];
.global .align 1 .b8 _ZN34_INTERNAL_d15be8ad_4_k_cu_9ea9e2d66thrust24THRUST_300001_SM_1000_NS8cuda_cub3parE[1];
.global .align 1 .b8 _ZN34_INTERNAL_d15be8ad_4_k_cu_9ea9e2d66thrust24THRUST_300001_SM_1000_NS8cuda_cub10par_nosyncE[1];
.global .align 1 .b8 _ZN34_INTERNAL_d15be8ad_4_k_cu_9ea9e2d66thrust24THRUST_300001_SM_1000_NS6system6detail10sequential3seqE[1];
.global .align 1 .b8 _ZN34_INTERNAL_d15be8ad_4_k_cu_9ea9e2d66thrust24THRUST_300001_SM_1000_NS12placeholders2_1E[1];
.global .align 1 .b8 _ZN34_INTERNAL_d15be8ad_4_k_cu_9ea9e2d66thrust24THRUST_300001_SM_1000_NS12placeholders2_2E[1];
.global .align 1 .b8 _ZN34_INTERNAL_d15be8ad_4_k_cu_9ea9e2d66thrust24THRUST_300001_SM_1000_NS12placeholders2_3E[1];
.global .align 1 .b8 _ZN34_INTERNAL_d15be8ad_4_k_cu_9ea9e2d66thrust24THRUST_300001_SM_1000_NS12placeholders2_4E[1];
.global .align 1 .b8 _ZN34_INTERNAL_d15be8ad_4_k_cu_9ea9e2d66thrust24THRUST_300001_SM_1000_NS12placeholders2_5E[1];
.global .align 1 .b8 _ZN34_INTERNAL_d15be8ad_4_k_cu_9ea9e2d66thrust24THRUST_300001_SM_1000_NS12placeholders2_6E[1];
.global .align 1 .b8 _ZN34_INTERNAL_d15be8ad_4_k_cu_9ea9e2d66thrust24THRUST_300001_SM_1000_NS12placeholders2_7E[1];
.global .align 1 .b8 _ZN34_INTERNAL_d15be8ad_4_k_cu_9ea9e2d66thrust24THRUST_300001_SM_1000_NS12placeholders2_8E[1];
.global .align 1 .b8 _ZN34_INTERNAL_d15be8ad_4_k_cu_9ea9e2d66thrust24THRUST_300001_SM_1000_NS12placeholders2_9E[1];
.global .align 1 .b8 _ZN34_INTERNAL_d15be8ad_4_k_cu_9ea9e2d66thrust24THRUST_300001_SM_1000_NS12placeholders3_10E[1];
.global .align 1 .b8 _ZN34_INTERNAL_d15be8ad_4_k_cu_9ea9e2d66thrust24THRUST_300001_SM_1000_NS3seqE[1];

.visible .entry _Z16calculateFitnessPK4CityPKiPdii(
	.param .u64 .ptr .align 1 _Z16calculateFitnessPK4CityPKiPdii_param_0,
	.param .u64 .ptr .align 1 _Z16calculateFitnessPK4CityPKiPdii_param_1,
	.param .u64 .ptr .align 1 _Z16calculateFitnessPK4CityPKiPdii_param_2,
	.param .u32 _Z16calculateFitnessPK4CityPKiPdii_param_3,
	.param .u32 _Z16calculateFitnessPK4CityPKiPdii_param_4
)
{
	.reg .pred 	%p<12>;
	.reg .b32 	%r<70>;
	.reg .b64 	%rd<71>;
	.reg .b64 	%fd<175>;

	ld.param.u64 	%rd11, [_Z16calculateFitnessPK4CityPKiPdii_param_0];
	ld.param.u64 	%rd9, [_Z16calculateFitnessPK4CityPKiPdii_param_1];
	ld.param.u64 	%rd10, [_Z16calculateFitnessPK4CityPKiPdii_param_2];
	ld.param.u32 	%r21, [_Z16calculateFitnessPK4CityPKiPdii_param_4];
	cvta.to.global.u64 	%rd1, %rd11;
	mov.u32 	%r22, %tid.x;
	mov.u32 	%r23, %ctaid.x;
	mov.u32 	%r24, %ntid.x;
	mad.lo.s32 	%r64, %r23, %r24, %r22;
	mov.u32 	%r25, %nctaid.x;
	mul.lo.s32 	%r2, %r24, %r25;
	setp.ge.u32 	%p1, %r64, %r21;
	@%p1 bra 	$L__BB0_16;
	ld.param.u32 	%r58, [_Z16calculateFitnessPK4CityPKiPdii_param_3];
	cvta.to.global.u64 	%rd2, %rd9;
	cvta.to.global.u64 	%rd12, %rd10;
	mul.lo.s32 	%r3, %r58, %r64;
	mul.wide.u32 	%rd13, %r3, 4;
	add.s64 	%rd3, %rd2, %rd13;
	add.s32 	%r4, %r58, -1;
	setp.gt.s32 	%p2, %r58, 1;
	mul.wide.s32 	%rd14, %r4, 4;
	add.s64 	%rd4, %rd3, %rd14;
	mul.wide.u32 	%rd15, %r64, 8;
	add.s64 	%rd5, %rd12, %rd15;
	@%p2 bra 	$L__BB0_2;
	bra.uni 	$L__BB0_15;
$L__BB0_2:
	ld.param.u32 	%r59, [_Z16calculateFitnessPK4CityPKiPdii_param_3];
	add.s32 	%r28, %r59, -1;
	and.b32  	%r29, %r28, 7;
	add.s32 	%r5, %r29, -1;
	and.b32  	%r6, %r28, 3;
	and.b32  	%r7, %r4, -8;
	neg.s32 	%r8, %r7;
	add.s64 	%rd21, %rd13, %rd2;
	add.s64 	%rd6, %rd21, 16;
$L__BB0_3:
	ld.param.u32 	%r60, [_Z16calculateFitnessPK4CityPKiPdii_param_3];
	add.s32 	%r31, %r60, -2;
	setp.lt.u32 	%p4, %r31, 7;
	mov.f64 	%fd174, 0d0000000000000000;
	mov.b32 	%r67, 0;
	@%p4 bra 	$L__BB0_6;
	ld.global.u32 	%r32, [%rd3];
	mul.wide.s32 	%rd22, %r32, 24;
	add.s64 	%rd23, %rd1, %rd22;
	ld.global.f64 	%fd166, [%rd23+8];
	ld.global.f64 	%fd165, [%rd23+16];
	mov.f64 	%fd174, 0d0000000000000000;
	mov.u64 	%rd70, %rd6;
	mov.u32 	%r65, %r8;
$L__BB0_5:
	.pragma "nounroll";
	ld.global.u32 	%r33, [%rd70+-12];
	mul.wide.s32 	%rd24, %r33, 24;
	add.s64 	%rd25, %rd1, %rd24;
	ld.global.f64 	%fd32, [%rd25+8];
	sub.f64 	%fd33, %fd166, %fd32;
	ld.global.f64 	%fd34, [%rd25+16];
	sub.f64 	%fd35, %fd165, %fd34;
	mul.f64 	%fd36, %fd35, %fd35;
	fma.rn.f64 	%fd37, %fd33, %fd33, %fd36;
	sqrt.rn.f64 	%fd38, %fd37;
	add.f64 	%fd39, %fd174, %fd38;
	ld.global.u32 	%r34, [%rd70+-8];
	mul.wide.s32 	%rd26, %r34, 24;
	add.s64 	%rd27, %rd1, %rd26;
	ld.global.f64 	%fd40, [%rd27+8];
	sub.f64 	%fd41, %fd32, %fd40;
	ld.global.f64 	%fd42, [%rd27+16];
	sub.f64 	%fd43, %fd34, %fd42;
	mul.f64 	%fd44, %fd43, %fd43;
	fma.rn.f64 	%fd45, %fd41, %fd41, %fd44;
	sqrt.rn.f64 	%fd46, %fd45;
	add.f64 	%fd47, %fd39, %fd46;
	ld.global.u32 	%r35, [%rd70+-4];
	mul.wide.s32 	%rd28, %r35, 24;
	add.s64 	%rd29, %rd1, %rd28;
	ld.global.f64 	%fd48, [%rd29+8];
	sub.f64 	%fd49, %fd40, %fd48;
	ld.global.f64 	%fd50, [%rd29+16];
	sub.f64 	%fd51, %fd42, %fd50;
	mul.f64 	%fd52, %fd51, %fd51;
	fma.rn.f64 	%fd53, %fd49, %fd49, %fd52;
	sqrt.rn.f64 	%fd54, %fd53;
	add.f64 	%fd55, %fd47, %fd54;
	ld.global.u32 	%r36, [%rd70];
	mul.wide.s32 	%rd30, %r36, 24;
	add.s64 	%rd31, %rd1, %rd30;
	ld.global.f64 	%fd56, [%rd31+8];
	sub.f64 	%fd57, %fd48, %fd56;
	ld.global.f64 	%fd58, [%rd31+16];
	sub.f64 	%fd59, %fd50, %fd58;
	mul.f64 	%fd60, %fd59, %fd59;
	fma.rn.f64 	%fd61, %fd57, %fd57, %fd60;
	sqrt.rn.f64 	%fd62, %fd61;
	add.f64 	%fd63, %fd55, %fd62;
	ld.global.u32 	%r37, [%rd70+4];
	mul.wide.s32 	%rd32, %r37, 24;
	add.s64 	%rd33, %rd1, %rd32;
	ld.global.f64 	%fd64, [%rd33+8];
	sub.f64 	%fd65, %fd56, %fd64;
	ld.global.f64 	%fd66, [%rd33+16];
	sub.f64 	%fd67, %fd58, %fd66;
	mul.f64 	%fd68, %fd67, %fd67;
	fma.rn.f64 	%fd69, %fd65, %fd65, %fd68;
	sqrt.rn.f64 	%fd70, %fd69;
	add.f64 	%fd71, %fd63, %fd70;
	ld.global.u32 	%r38, [%rd70+8];
	mul.wide.s32 	%rd34, %r38, 24;
	add.s64 	%rd35, %rd1, %rd34;
	ld.global.f64 	%fd72, [%rd35+8];
	sub.f64 	%fd73, %fd64, %fd72;
	ld.global.f64 	%fd74, [%rd35+16];
	sub.f64 	%fd75, %fd66, %fd74;
	mul.f64 	%fd76, %fd75, %fd75;
	fma.rn.f64 	%fd77, %fd73, %fd73, %fd76;
	sqrt.rn.f64 	%fd78, %fd77;
	add.f64 	%fd79, %fd71, %fd78;
	ld.global.u32 	%r39, [%rd70+12];
	mul.wide.s32 	%rd36, %r39, 24;
	add.s64 	%rd37, %rd1, %rd36;
	ld.global.f64 	%fd80, [%rd37+8];
	sub.f64 	%fd81, %fd72, %fd80;
	ld.global.f64 	%fd82, [%rd37+16];
	sub.f64 	%fd83, %fd74, %fd82;
	mul.f64 	%fd84, %fd83, %fd83;
	fma.rn.f64 	%fd85, %fd81, %fd81, %fd84;
	sqrt.rn.f64 	%fd86, %fd85;
	add.f64 	%fd87, %fd79, %fd86;
	ld.global.u32 	%r40, [%rd70+16];
	mul.wide.s32 	%rd38, %r40, 24;
	add.s64 	%rd39, %rd1, %rd38;
	ld.global.f64 	%fd166, [%rd39+8];
	sub.f64 	%fd88, %fd80, %fd166;
	ld.global.f64 	%fd165, [%rd39+16];
	sub.f64 	%fd89, %fd82, %fd165;
	mul.f64 	%fd90, %fd89, %fd89;
	fma.rn.f64 	%fd91, %fd88, %fd88, %fd90;
	sqrt.rn.f64 	%fd92, %fd91;
	add.f64 	%fd174, %fd87, %fd92;
	add.s32 	%r65, %r65, 8;
	add.s64 	%rd70, %rd70, 32;
	setp.eq.s32 	%p5, %r65, 0;
	mov.u32 	%r67, %r7;
	@%p5 bra 	$L__BB0_6;
	bra.uni 	$L__BB0_5;
$L__BB0_6:
	ld.param.u32 	%r61, [_Z16calculateFitnessPK4CityPKiPdii_param_3];
	add.s32 	%r41, %r61, -1;
	and.b32  	%r42, %r41, 7;
	setp.eq.s32 	%p6, %r42, 0;
	@%p6 bra 	$L__BB0_14;
	setp.lt.u32 	%p7, %r5, 3;
	@%p7 bra 	$L__BB0_9;
	mul.wide.u32 	%rd40, %r67, 4;
	add.s64 	%rd41, %rd3, %rd40;
	ld.global.u32 	%r43, [%rd41];
	mul.wide.s32 	%rd42, %r43, 24;
	add.s64 	%rd43, %rd1, %rd42;
	ld.global.u32 	%r44, [%rd41+4];
	mul.wide.s32 	%rd44, %r44, 24;
	add.s64 	%rd45, %rd1, %rd44;
	ld.global.f64 	%fd94, [%rd43+8];
	ld.global.f64 	%fd95, [%rd45+8];
	sub.f64 	%fd96, %fd94, %fd95;
	ld.global.f64 	%fd97, [%rd43+16];
	ld.global.f64 	%fd98, [%rd45+16];
	sub.f64 	%fd99, %fd97, %fd98;
	mul.f64 	%fd100, %fd99, %fd99;
	fma.rn.f64 	%fd101, %fd96, %fd96, %fd100;
	sqrt.rn.f64 	%fd102, %fd101;
	add.f64 	%fd103, %fd174, %fd102;
	ld.global.u32 	%r45, [%rd41+8];
	mul.wide.s32 	%rd46, %r45, 24;
	add.s64 	%rd47, %rd1, %rd46;
	ld.global.f64 	%fd104, [%rd47+8];
	sub.f64 	%fd105, %fd95, %fd104;
	ld.global.f64 	%fd106, [%rd47+16];
	sub.f64 	%fd107, %fd98, %fd106;
	mul.f64 	%fd108, %fd107, %fd107;
	fma.rn.f64 	%fd109, %fd105, %fd105, %fd108;
	sqrt.rn.f64 	%fd110, %fd109;
	add.f64 	%fd111, %fd103, %fd110;
	ld.global.u32 	%r46, [%rd41+12];
	mul.wide.s32 	%rd48, %r46, 24;
	add.s64 	%rd49, %rd1, %rd48;
	ld.global.f64 	%fd112, [%rd49+8];
	sub.f64 	%fd113, %fd104, %fd112;
	ld.global.f64 	%fd114, [%rd49+16];
	sub.f64 	%fd115, %fd106, %fd114;
	mul.f64 	%fd116, %fd115, %fd115;
	fma.rn.f64 	%fd117, %fd113, %fd113, %fd116;
	sqrt.rn.f64 	%fd118, %fd117;
	add.f64 	%fd119, %fd111, %fd118;
	add.s32 	%r67, %r67, 4;
	ld.global.u32 	%r47, [%rd41+16];
	mul.wide.s32 	%rd50, %r47, 24;
	add.s64 	%rd51, %rd1, %rd50;
	ld.global.f64 	%fd120, [%rd51+8];
	sub.f64 	%fd121, %fd112, %fd120;
	ld.global.f64 	%fd122, [%rd51+16];
	sub.f64 	%fd123, %fd114, %fd122;
	mul.f64 	%fd124, %fd123, %fd123;
	fma.rn.f64 	%fd125, %fd121, %fd121, %fd124;
	sqrt.rn.f64 	%fd126, %fd125;
	add.f64 	%fd174, %fd119, %fd126;
$L__BB0_9:
	ld.param.u32 	%r62, [_Z16calculateFitnessPK4CityPKiPdii_param_3];
	add.s32 	%r48, %r62, -1;
	and.b32  	%r49, %r48, 3;
	setp.eq.s32 	%p8, %r49, 0;
	@%p8 bra 	$L__BB0_14;
	setp.eq.s32 	%p9, %r6, 1;
	@%p9 bra 	$L__BB0_12;
	mul.wide.u32 	%rd52, %r67, 4;
	add.s64 	%rd53, %rd3, %rd52;
	ld.global.u32 	%r50, [%rd53];
	mul.wide.s32 	%rd54, %r50, 24;
	add.s64 	%rd55, %rd1, %rd54;
	ld.global.u32 	%r51, [%rd53+4];
	mul.wide.s32 	%rd56, %r51, 24;
	add.s64 	%rd57, %rd1, %rd56;
	ld.global.f64 	%fd128, [%rd55+8];
	ld.global.f64 	%fd129, [%rd57+8];
	sub.f64 	%fd130, %fd128, %fd129;
	ld.global.f64 	%fd131, [%rd55+16];
	ld.global.f64 	%fd132, [%rd57+16];
	sub.f64 	%fd133, %fd131, %fd132;
	mul.f64 	%fd134, %fd133, %fd133;
	fma.rn.f64 	%fd135, %fd130, %fd130, %fd134;
	sqrt.rn.f64 	%fd136, %fd135;
	add.f64 	%fd137, %fd174, %fd136;
	add.s32 	%r67, %r67, 2;
	ld.global.u32 	%r52, [%rd53+8];
	mul.wide.s32 	%rd58, %r52, 24;
	add.s64 	%rd59, %rd1, %rd58;
	ld.global.f64 	%fd138, [%rd59+8];
	sub.f64 	%fd139, %fd129, %fd138;
	ld.global.f64 	%fd140, [%rd59+16];
	sub.f64 	%fd141, %fd132, %fd140;
	mul.f64 	%fd142, %fd141, %fd141;
	fma.rn.f64 	%fd143, %fd139, %fd139, %fd142;
	sqrt.rn.f64 	%fd144, %fd143;
	add.f64 	%fd174, %fd137, %fd144;
$L__BB0_12:
	ld.param.u32 	%r63, [_Z16calculateFitnessPK4CityPKiPdii_param_3];
	and.b32  	%r53, %r63, 1;
	setp.eq.b32 	%p10, %r53, 1;
	@%p10 bra 	$L__BB0_14;
	mul.wide.u32 	%rd60, %r67, 4;
	add.s64 	%rd61, %rd3, %rd60;
	ld.global.u32 	%r54, [%rd61];
	mul.wide.s32 	%rd62, %r54, 24;
	add.s64 	%rd63, %rd1, %rd62;
	ld.global.u32 	%r55, [%rd61+4];
	mul.wide.s32 	%rd64, %r55, 24;
	add.s64 	%rd65, %rd1, %rd64;
	ld.global.f64 	%fd145, [%rd63+8];
	ld.global.f64 	%fd146, [%rd65+8];
	sub.f64 	%fd147, %fd145, %fd146;
	ld.global.f64 	%fd148, [%rd63+16];
	ld.global.f64 	%fd149, [%rd65+16];
	sub.f64 	%fd150, %fd148, %fd149;
	mul.f64 	%fd151, %fd150, %fd150;
	fma.rn.f64 	%fd152, %fd147, %fd147, %fd151;
	sqrt.rn.f64 	%fd153, %fd152;
	add.f64 	%fd174, %fd174, %fd153;
$L__BB0_14:
	ld.global.u32 	%r56, [%rd4];
	mul.wide.s32 	%rd66, %r56, 24;
	add.s64 	%rd67, %rd1, %rd66;
	ld.global.u32 	%r57, [%rd3];
	mul.wide.s32 	%rd68, %r57, 24;
	add.s64 	%rd69, %rd1, %rd68;
	ld.global.f64 	%fd154, [%rd67+8];
	ld.global.f64 	%fd155, [%rd69+8];
	sub.f64 	%fd156, %fd154, %fd155;
	ld.global.f64 	%fd157, [%rd67+16];
	ld.global.f64 	%fd158, [%rd69+16];
	sub.f64 	%fd159, %fd157, %fd158;
	mul.f64 	%fd160, %fd159, %fd159;
	fma.rn.f64 	%fd161, %fd156, %fd156, %fd160;
	sqrt.rn.f64 	%fd162, %fd161;
	add.f64 	%fd163, %fd174, %fd162;
	rcp.rn.f64 	%fd164, %fd163;
	st.global.f64 	[%rd5], %fd164;
	add.s32 	%r64, %r64, %r2;
	setp.lt.u32 	%p11, %r64, %r21;
	@%p11 bra 	$L__BB0_3;
	bra.uni 	$L__BB0_16;
$L__BB0_15:
	ld.global.u32 	%r26, [%rd4];
	mul.wide.s32 	%rd16, %r26, 24;
	add.s64 	%rd17, %rd1, %rd16;
	ld.global.u32 	%r27, [%rd3];
	mul.wide.s32 	%rd18, %r27, 24;
	add.s64 	%rd19, %rd1, %rd18;
	ld.global.f64 	%fd19, [%rd17+8];
	ld.global.f64 	%fd20, [%rd19+8];
	sub.f64 	%fd21, %fd19, %fd20;
	ld.global.f64 	%fd22, [%rd17+16];
	ld.global.f64 	%fd23, [%rd19+16];
	sub.f64 	%fd24, %fd22, %fd23;
	mul.f64 	%fd25, %fd24, %fd24;
	fma.rn.f64 	%fd26, %fd21, %fd21, %fd25;
	sqrt.rn.f64 	%fd27, %fd26;
	rcp.rn.f64 	%fd28, %fd27;
	st.global.f64 	[%rd5], %fd28;
	add.s32 	%r64, %r64, %r2;
	setp.lt.u32 	%p3, %r64, %r21;
	@%p3 bra 	$L__BB0_15;
$L__BB0_16:
	ret;

}
	// .globl	_Z17setupCurandStatesP17curandStateXORWOWmi
.visible .entry _Z17setupCurandStatesP17curandStateXORWOWmi(
	.param .u64 .ptr .align 1 _Z17setupCurandStatesP17curandStateXORWOWmi_param_0,
	.param .u64 _Z17setupCurandStatesP17curandStateXORWOWmi_param_1,
	.param .u32 _Z17setupCurandStatesP17curandStateXORWOWmi_param_2
)
{
	.reg .pred 	%p<26>;
	.reg .b32 	%r<421>;
	.reg .b64 	%rd<21>;

	ld.param.u64 	%rd8, [_Z17setupCurandStatesP17curandStateXORWOWmi_param_0];
	ld.param.u32 	%r190, [_Z17setupCurandStatesP17curandStateXORWOWmi_param_2];
	mov.u32 	%r191, %tid.x;
	mov.u32 	%r192, %ctaid.x;
	mov.u32 	%r1, %ntid.x;
	mad.lo.s32 	%r2, %r192, %r1, %r191;
	setp.ge.u32 	%p1, %r2, %r190;
	@%p1 bra 	$L__BB1_45;
	ld.param.u64 	%rd18, [_Z17setupCurandStatesP17curandStateXORWOWmi_param_1];
	cvta.to.global.u64 	%rd10, %rd8;
	cvt.u64.u32 	%rd1, %r2;
	mul.wide.u32 	%rd11, %r2, 48;
	add.s64 	%rd2, %rd10, %rd11;
	cvt.u32.u64 	%r193, %rd18;
	xor.b32  	%r194, %r193, -1429050551;
	{ .reg .b32 tmp; mov.b64 {tmp, %r195}, %rd18; }
	xor.b32  	%r196, %r195, -136515619;
	mul.lo.s32 	%r197, %r196, -1703105765;
	mad.lo.s32 	%r198, %r194, 1099087573, %r197;
	add.s32 	%r3, %r198, 6615241;
	add.s32 	%r4, %r197, 521288629;
	xor.b32  	%r5, %r197, 88675123;
	mov.u32 	%r199, %nctaid.x;
	mul.lo.s32 	%r6, %r1, %r199;
	mov.u32 	%r326, %r2;
$L__BB1_2:
	ld.param.u64 	%rd19, [_Z17setupCurandStatesP17curandStateXORWOWmi_param_1];
	setp.eq.s32 	%p2, %r2, 0;
	cvt.u32.u64 	%r200, %rd19;
	xor.b32  	%r201, %r200, -1429050551;
	mul.lo.s32 	%r202, %r201, 1099087573;
	add.s32 	%r203, %r202, 123456789;
	st.global.v2.u32 	[%rd2], {%r3, %r203};
	xor.b32  	%r204, %r202, 362436069;
	st.global.v2.u32 	[%rd2+8], {%r204, %r4};
	add.s32 	%r205, %r202, 5783321;
	st.global.v2.u32 	[%rd2+16], {%r5, %r205};
	@%p2 bra 	$L__BB1_44;
	mov.b32 	%r327, 0;
	mov.u64 	%rd20, %rd1;
$L__BB1_4:
	and.b64  	%rd4, %rd20, 3;
	setp.eq.s64 	%p3, %rd4, 0;
	@%p3 bra 	$L__BB1_43;
	mul.wide.u32 	%rd12, %r327, 3200;
	mov.u64 	%rd13, precalc_xorwow_matrix;
	add.s64 	%rd5, %rd13, %rd12;
	cvt.u32.u64 	%r9, %rd4;
	mov.b32 	%r328, 0;
$L__BB1_6:
	mov.b32 	%r341, 0;
	mov.u32 	%r342, %r341;
	mov.u32 	%r343, %r341;
	mov.u32 	%r344, %r341;
	mov.u32 	%r345, %r341;
	mov.u32 	%r334, %r341;
$L__BB1_7:
	mul.wide.u32 	%rd14, %r334, 4;
	add.s64 	%rd15, %rd2, %rd14;
	ld.global.u32 	%r17, [%rd15+4];
	shl.b32 	%r18, %r334, 5;
	mov.b32 	%r340, 0;
$L__BB1_8:
	.pragma "nounroll";
	shr.u32 	%r210, %r17, %r340;
	and.b32  	%r211, %r210, 1;
	setp.eq.b32 	%p4, %r211, 1;
	not.pred 	%p5, %p4;
	add.s32 	%r212, %r18, %r340;
	mul.lo.s32 	%r213, %r212, 5;
	mul.wide.u32 	%rd16, %r213, 4;
	add.s64 	%rd6, %rd5, %rd16;
	@%p5 bra 	$L__BB1_10;
	ld.global.u32 	%r214, [%rd6];
	xor.b32  	%r345, %r345, %r214;
	ld.global.u32 	%r215, [%rd6+4];
	xor.b32  	%r344, %r344, %r215;
	ld.global.u32 	%r216, [%rd6+8];
	xor.b32  	%r343, %r343, %r216;
	ld.global.u32 	%r217, [%rd6+12];
	xor.b32  	%r342, %r342, %r217;
	ld.global.u32 	%r218, [%rd6+16];
	xor.b32  	%r341, %r341, %r218;
$L__BB1_10:
	and.b32  	%r220, %r210, 2;
	setp.eq.s32 	%p6, %r220, 0;
	@%p6 bra 	$L__BB1_12;
	ld.global.u32 	%r221, [%rd6+20];
	xor.b32  	%r345, %r345, %r221;
	ld.global.u32 	%r222, [%rd6+24];
	xor.b32  	%r344, %r344, %r222;
	ld.global.u32 	%r223, [%rd6+28];
	xor.b32  	%r343, %r343, %r223;
	ld.global.u32 	%r224, [%rd6+32];
	xor.b32  	%r342, %r342, %r224;
	ld.global.u32 	%r225, [%rd6+36];
	xor.b32  	%r341, %r341, %r225;
$L__BB1_12:
	and.b32  	%r227, %r210, 4;
	setp.eq.s32 	%p7, %r227, 0;
	@%p7 bra 	$L__BB1_14;
	ld.global.u32 	%r228, [%rd6+40];
	xor.b32  	%r345, %r345, %r228;
	ld.global.u32 	%r229, [%rd6+44];
	xor.b32  	%r344, %r344, %r229;
	ld.global.u32 	%r230, [%rd6+48];
	xor.b32  	%r343, %r343, %r230;
	ld.global.u32 	%r231, [%rd6+52];
	xor.b32  	%r342, %r342, %r231;
	ld.global.u32 	%r232, [%rd6+56];
	xor.b32  	%r341, %r341, %r232;
$L__BB1_14:
	and.b32  	%r234, %r210, 8;
	setp.eq.s32 	%p8, %r234, 0;
	@%p8 bra 	$L__BB1_16;
	ld.global.u32 	%r235, [%rd6+60];
	xor.b32  	%r345, %r345, %r235;
	ld.global.u32 	%r236, [%rd6+64];
	xor.b32  	%r344, %r344, %r236;
	ld.global.u32 	%r237, [%rd6+68];
	xor.b32  	%r343, %r343, %r237;
	ld.global.u32 	%r238, [%rd6+72];
	xor.b32  	%r342, %r342, %r238;
	ld.global.u32 	%r239, [%rd6+76];
	xor.b32  	%r341, %r341, %r239;
$L__BB1_16:
	and.b32  	%r241, %r210, 16;
	setp.eq.s32 	%p9, %r241, 0;
	@%p9 bra 	$L__BB1_18;
	ld.global.u32 	%r242, [%rd6+80];
	xor.b32  	%r345, %r345, %r242;
	ld.global.u32 	%r243, [%rd6+84];
	xor.b32  	%r344, %r344, %r243;
	ld.global.u32 	%r244, [%rd6+88];
	xor.b32  	%r343, %r343, %r244;
	ld.global.u32 	%r245, [%rd6+92];
	xor.b32  	%r342, %r342, %r245;
	ld.global.u32 	%r246, [%rd6+96];
	xor.b32  	%r341, %r341, %r246;
$L__BB1_18:
	and.b32  	%r248, %r210, 32;
	setp.eq.s32 	%p10, %r248, 0;
	@%p10 bra 	$L__BB1_20;
	ld.global.u32 	%r249, [%rd6+100];
	xor.b32  	%r345, %r345, %r249;
	ld.global.u32 	%r250, [%rd6+104];
	xor.b32  	%r344, %r344, %r250;
	ld.global.u32 	%r251, [%rd6+108];
	xor.b32  	%r343, %r343, %r251;
	ld.global.u32 	%r252, [%rd6+112];
	xor.b32  	%r342, %r342, %r252;
	ld.global.u32 	%r253, [%rd6+116];
	xor.b32  	%r341, %r341, %r253;
$L__BB1_20:
	and.b32  	%r255, %r210, 64;
	setp.eq.s32 	%p11, %r255, 0;
	@%p11 bra 	$L__BB1_22;
	ld.global.u32 	%r256, [%rd6+120];
	xor.b32  	%r345, %r345, %r256;
	ld.global.u32 	%r257, [%rd6+124];
	xor.b32  	%r344, %r344, %r257;
	ld.global.u32 	%r258, [%rd6+128];
	xor.b32  	%r343, %r343, %r258;
	ld.global.u32 	%r259, [%rd6+132];
	xor.b32  	%r342, %r342, %r259;
	ld.global.u32 	%r260, [%rd6+136];
	xor.b32  	%r341, %r341, %r260;
$L__BB1_22:
	and.b32  	%r262, %r210, 128;
	setp.eq.s32 	%p12, %r262, 0;
	@%p12 bra 	$L__BB1_24;
	ld.global.u32 	%r263, [%rd6+140];
	xor.b32  	%r345, %r345, %r263;
	ld.global.u32 	%r264, [%rd6+144];
	xor.b32  	%r344, %r344, %r264;
	ld.global.u32 	%r265, [%rd6+148];
	xor.b32  	%r343, %r343, %r265;
	ld.global.u32 	%r266, [%rd6+152];
	xor.b32  	%r342, %r342, %r266;
	ld.global.u32 	%r267, [%rd6+156];
	xor.b32  	%r341, %r341, %r267;
$L__BB1_24:
	and.b32  	%r269, %r210, 256;
	setp.eq.s32 	%p13, %r269, 0;
	@%p13 bra 	$L__BB1_26;
	ld.global.u32 	%r270, [%rd6+160];
	xor.b32  	%r345, %r345, %r270;
	ld.global.u32 	%r271, [%rd6+164];
	xor.b32  	%r344, %r344, %r271;
	ld.global.u32 	%r272, [%rd6+168];
	xor.b32  	%r343, %r343, %r272;
	ld.global.u32 	%r273, [%rd6+172];
	xor.b32  	%r342, %r342, %r273;
	ld.global.u32 	%r274, [%rd6+176];
	xor.b32  	%r341, %r341, %r274;
$L__BB1_26:
	and.b32  	%r276, %r210, 512;
	setp.eq.s32 	%p14, %r276, 0;
	@%p14 bra 	$L__BB1_28;
	ld.global.u32 	%r277, [%rd6+180];
	xor.b32  	%r345, %r345, %r277;
	ld.global.u32 	%r278, [%rd6+184];
	xor.b32  	%r344, %r344, %r278;
	ld.global.u32 	%r279, [%rd6+188];
	xor.b32  	%r343, %r343, %r279;
	ld.global.u32 	%r280, [%rd6+192];
	xor.b32  	%r342, %r342, %r280;
	ld.global.u32 	%r281, [%rd6+196];
	xor.b32  	%r341, %r341, %r281;
$L__BB1_28:
	and.b32  	%r283, %r210, 1024;
	setp.eq.s32 	%p15, %r283, 0;
	@%p15 bra 	$L__BB1_30;
	ld.global.u32 	%r284, [%rd6+200];
	xor.b32  	%r345, %r345, %r284;
	ld.global.u32 	%r285, [%rd6+204];
	xor.b32  	%r344, %r344, %r285;
	ld.global.u32 	%r286, [%rd6+208];
	xor.b32  	%r343, %r343, %r286;
	ld.global.u32 	%r287, [%rd6+212];
	xor.b32  	%r342, %r342, %r287;
	ld.global.u32 	%r288, [%rd6+216];
	xor.b32  	%r341, %r341, %r288;
$L__BB1_30:
	and.b32  	%r290, %r210, 2048;
	setp.eq.s32 	%p16, %r290, 0;
	@%p16 bra 	$L__BB1_32;
	ld.global.u32 	%r291, [%rd6+220];
	xor.b32  	%r345, %r345, %r291;
	ld.global.u32 	%r292, [%rd6+224];
	xor.b32  	%r344, %r344, %r292;
	ld.global.u32 	%r293, [%rd6+228];
	xor.b32  	%r343, %r343, %r293;
	ld.global.u32 	%r294, [%rd6+232];
	xor.b32  	%r342, %r342, %r294;
	ld.global.u32 	%r295, [%rd6+236];
	xor.b32  	%r341, %r341, %r295;
$L__BB1_32:
	and.b32  	%r297, %r210, 4096;
	setp.eq.s32 	%p17, %r297, 0;
	@%p17 bra 	$L__BB1_34;
	ld.global.u32 	%r298, [%rd6+240];
	xor.b32  	%r345, %r345, %r298;
	ld.global.u32 	%r299, [%rd6+244];
	xor.b32  	%r344, %r344, %r299;
	ld.global.u32 	%r300, [%rd6+248];
	xor.b32  	%r343, %r343, %r300;
	ld.global.u32 	%r301, [%rd6+252];
	xor.b32  	%r342, %r342, %r301;
	ld.global.u32 	%r302, [%rd6+256];
	xor.b32  	%r341, %r341, %r302;
$L__BB1_34:
	and.b32  	%r304, %r210, 8192;
	setp.eq.s32 	%p18, %r304, 0;
	@%p18 bra 	$L__BB1_36;
	ld.global.u32 	%r305, [%rd6+260];
	xor.b32  	%r345, %r345, %r305;
	ld.global.u32 	%r306, [%rd6+264];
	xor.b32  	%r344, %r344, %r306;
	ld.global.u32 	%r307, [%rd6+268];
	xor.b32  	%r343, %r343, %r307;
	ld.global.u32 	%r308, [%rd6+272];
	xor.b32  	%r342, %r342, %r308;
	ld.global.u32 	%r309, [%rd6+276];
	xor.b32  	%r341, %r341, %r309;
$L__BB1_36:
	and.b32  	%r311, %r210, 16384;
	setp.eq.s32 	%p19, %r311, 0;
	@%p19 bra 	$L__BB1_38;
	ld.global.u32 	%r312, [%rd6+280];
	xor.b32  	%r345, %r345, %r312;
	ld.global.u32 	%r313, [%rd6+284];
	xor.b32  	%r344, %r344, %r313;
	ld.global.u32 	%r314, [%rd6+288];
	xor.b32  	%r343, %r343, %r314;
	ld.global.u32 	%r315, [%rd6+292];
	xor.b32  	%r342, %r342, %r315;
	ld.global.u32 	%r316, [%rd6+296];
	xor.b32  	%r341, %r341, %r316;
$L__BB1_38:
	and.b32  	%r318, %r210, 32768;
	setp.eq.s32 	%p20, %r318, 0;
	@%p20 bra 	$L__BB1_40;
	ld.global.u32 	%r319, [%rd6+300];
	xor.b32  	%r345, %r345, %r319;
	ld.global.u32 	%r320, [%rd6+304];
	xor.b32  	%r344, %r344, %r320;
	ld.global.u32 	%r321, [%rd6+308];
	xor.b32  	%r343, %r343, %r321;
	ld.global.u32 	%r322, [%rd6+312];
	xor.b32  	%r342, %r342, %r322;
	ld.global.u32 	%r323, [%rd6+316];
	xor.b32  	%r341, %r341, %r323;
$L__BB1_40:
	add.s32 	%r340, %r340, 16;
	setp.ne.s32 	%p21, %r340, 32;
	@%p21 bra 	$L__BB1_8;
	mad.lo.s32 	%r324, %r334, -31, %r18;
	add.s32 	%r334, %r324, 1;
	setp.ne.s32 	%p22, %r334, 5;
	@%p22 bra 	$L__BB1_7;
	st.global.u32 	[%rd2+4], %r345;
	st.global.u32 	[%rd2+8], %r344;
	st.global.u32 	[%rd2+12], %r343;
	st.global.u32 	[%rd2+16], %r342;
	st.global.u32 	[%rd2+20], %r341;
	add.s32 	%r328, %r328, 1;
	setp.lt.u32 	%p23, %r328, %r9;
	@%p23 bra 	$L__BB1_6;
$L__BB1_43:
	shr.u64 	%rd7, %rd20, 2;
	add.s32 	%r327, %r327, 1;
	setp.gt.u64 	%p24, %rd20, 3;
	mov.u64 	%rd20, %rd7;
	@%p24 bra 	$L__BB1_4;
$L__BB1_44:
	mov.b32 	%r325, 0;
	st.global.v2.u32 	[%rd2+24], {%r325, %r325};
	st.global.u32 	[%rd2+32], %r325;
	mov.b64 	%rd17, 0;
	st.global.u64 	[%rd2+40], %rd17;
	add.s32 	%r326, %r326, %r6;
	setp.lt.u32 	%p25, %r326, %r190;
	@%p25 bra 	$L__BB1_2;
$L__BB1_45:
	ret;

}
	// .globl	_Z22geneticAlgorithmKernelPK4CityPiS2_PdiiP17curandStateXORWOW
.visible .entry _Z22geneticAlgorithmKernelPK4CityPiS2_PdiiP17curandStateXORWOW(
	.param .u64 .ptr .align 1 _Z22geneticAlgorithmKernelPK4CityPiS2_PdiiP17curandStateXORWOW_param_0,
	.param .u64 .ptr .align 1 _Z22geneticAlgorithmKernelPK4CityPiS2_PdiiP17curandStateXORWOW_param_1,
	.param .u64 .ptr .align 1 _Z22geneticAlgorithmKernelPK4CityPiS2_PdiiP17curandStateXORWOW_param_2,
	.param .u64 .ptr .align 1 _Z22geneticAlgorithmKernelPK4CityPiS2_PdiiP17curandStateXORWOW_param_3,
	.param .u32 _Z22geneticAlgorithmKernelPK4CityPiS2_PdiiP17curandStateXORWOW_param_4,
	.param .u32 _Z22geneticAlgorithmKernelPK4CityPiS2_PdiiP17curandStateXORWOW_param_5,
	.param .u64 .ptr .align 1 _Z22geneticAlgorithmKernelPK4CityPiS2_PdiiP17curandStateXORWOW_param_6
)
{
	.reg .pred 	%p<33>;
	.reg .b32 	%r<259>;
	.reg .b64 	%rd<72>;
	.reg .b64 	%fd<19>;

	ld.param.u64 	%rd19, [_Z22geneticAlgorithmKernelPK4CityPiS2_PdiiP17curandStateXORWOW_param_1];
	ld.param.u64 	%rd16, [_Z22geneticAlgorithmKernelPK4CityPiS2_PdiiP17curandStateXORWOW_param_2];
	ld.param.u64 	%rd17, [_Z22geneticAlgorithmKernelPK4CityPiS2_PdiiP17curandStateXORWOW_param_3];
	ld.param.u32 	%r47, [_Z22geneticAlgorithmKernelPK4CityPiS2_PdiiP17curandStateXORWOW_param_4];
	ld.param.u32 	%r48, [_Z22geneticAlgorithmKernelPK4CityPiS2_PdiiP17curandStateXORWOW_param_5];
	ld.param.u64 	%rd18, [_Z22geneticAlgorithmKernelPK4CityPiS2_PdiiP17curandStateXORWOW_param_6];
	cvta.to.global.u64 	%rd1, %rd19;
	mov.u32 	%r49, %tid.x;
	mov.u32 	%r50, %ctaid.x;
	mov.u32 	%r1, %ntid.x;
	mad.lo.s32 	%r249, %r50, %r1, %r49;
	setp.ge.u32 	%p1, %r249, %r48;
	@%p1 bra 	$L__BB2_30;
	cvta.to.global.u64 	%rd2, %rd17;
	cvta.to.global.u64 	%rd20, %rd16;
	cvta.to.global.u64 	%rd21, %rd18;
	mul.wide.u32 	%rd22, %r249, 48;
	add.s64 	%rd3, %rd21, %rd22;
	mul.lo.s32 	%r51, %r47, %r249;
	mul.wide.u32 	%rd23, %r51, 4;
	add.s64 	%rd4, %rd20, %rd23;
	mul.wide.u32 	%rd24, %r47, 4;
	add.s64 	%rd5, %rd4, %rd24;
	and.b32  	%r3, %r47, 15;
	and.b32  	%r4, %r47, 7;
	and.b32  	%r5, %r47, 2147483632;
	and.b32  	%r6, %r47, 3;
	neg.s32 	%r7, %r5;
	add.s64 	%rd6, %rd4, 32;
	mov.u32 	%r52, %nctaid.x;
	mul.lo.s32 	%r8, %r1, %r52;
$L__BB2_2:
	setp.lt.s32 	%p2, %r47, 1;
	ld.global.v2.u32 	{%r53, %r54}, [%rd3+8];
	ld.global.v2.u32 	{%r55, %r56}, [%rd3+16];
	ld.global.v2.u32 	{%r57, %r58}, [%rd3];
	shr.u32 	%r59, %r58, 2;
	xor.b32  	%r60, %r59, %r58;
	st.global.v2.u32 	[%rd3+8], {%r54, %r55};
	shl.b32 	%r61, %r56, 4;
	shl.b32 	%r62, %r60, 1;
	xor.b32  	%r63, %r62, %r61;
	xor.b32  	%r64, %r63, %r60;
	xor.b32  	%r65, %r64, %r56;
	st.global.v2.u32 	[%rd3+16], {%r56, %r65};
	add.s32 	%r66, %r57, 362437;
	st.global.v2.u32 	[%rd3], {%r66, %r53};
	add.s32 	%r67, %r65, %r66;
	rem.u32 	%r68, %r67, %r48;
	mul.wide.s32 	%rd25, %r68, 8;
	add.s64 	%rd26, %rd2, %rd25;
	ld.global.f64 	%fd1, [%rd26];
	setp.gt.f64 	%p3, %fd1, 0dBFF0000000000000;
	selp.b32 	%r69, %r68, -1, %p3;
	max.f64 	%fd2, %fd1, 0dBFF0000000000000;
	shr.u32 	%r70, %r53, 2;
	xor.b32  	%r71, %r70, %r53;
	st.global.v2.u32 	[%rd3+8], {%r55, %r56};
	shl.b32 	%r72, %r65, 4;
	shl.b32 	%r73, %r71, 1;
	xor.b32  	%r74, %r73, %r72;
	xor.b32  	%r75, %r74, %r71;
	xor.b32  	%r76, %r75, %r65;
	st.global.v2.u32 	[%rd3+16], {%r65, %r76};
	add.s32 	%r77, %r57, 724874;
	st.global.v2.u32 	[%rd3], {%r77, %r54};
	add.s32 	%r78, %r76, %r77;
	rem.u32 	%r79, %r78, %r48;
	mul.wide.s32 	%rd27, %r79, 8;
	add.s64 	%rd28, %rd2, %rd27;
	ld.global.f64 	%fd3, [%rd28];
	setp.gt.f64 	%p4, %fd3, %fd2;
	selp.b32 	%r80, %r79, %r69, %p4;
	selp.f64 	%fd4, %fd3, %fd2, %p4;
	shr.u32 	%r81, %r54, 2;
	xor.b32  	%r82, %r81, %r54;
	st.global.v2.u32 	[%rd3+8], {%r56, %r65};
	shl.b32 	%r83, %r76, 4;
	shl.b32 	%r84, %r82, 1;
	xor.b32  	%r85, %r84, %r83;
	xor.b32  	%r86, %r85, %r82;
	xor.b32  	%r87, %r86, %r76;
	st.global.v2.u32 	[%rd3+16], {%r76, %r87};
	add.s32 	%r88, %r57, 1087311;
	st.global.v2.u32 	[%rd3], {%r88, %r55};
	add.s32 	%r89, %r87, %r88;
	rem.u32 	%r90, %r89, %r48;
	mul.wide.s32 	%rd29, %r90, 8;
	add.s64 	%rd30, %rd2, %rd29;
	ld.global.f64 	%fd5, [%rd30];
	setp.gt.f64 	%p5, %fd5, %fd4;
	selp.b32 	%r91, %r90, %r80, %p5;
	selp.f64 	%fd6, %fd5, %fd4, %p5;
	shr.u32 	%r92, %r55, 2;
	xor.b32  	%r93, %r92, %r55;
	st.global.v2.u32 	[%rd3+8], {%r65, %r76};
	shl.b32 	%r94, %r87, 4;
	shl.b32 	%r95, %r93, 1;
	xor.b32  	%r96, %r95, %r94;
	xor.b32  	%r97, %r96, %r93;
	xor.b32  	%r98, %r97, %r87;
	st.global.v2.u32 	[%rd3+16], {%r87, %r98};
	add.s32 	%r99, %r57, 1449748;
	st.global.v2.u32 	[%rd3], {%r99, %r56};
	add.s32 	%r100, %r98, %r99;
	rem.u32 	%r101, %r100, %r48;
	mul.wide.s32 	%rd31, %r101, 8;
	add.s64 	%rd32, %rd2, %rd31;
	ld.global.f64 	%fd7, [%rd32];
	setp.gt.f64 	%p6, %fd7, %fd6;
	selp.b32 	%r102, %r101, %r91, %p6;
	selp.f64 	%fd8, %fd7, %fd6, %p6;
	shr.u32 	%r103, %r56, 2;
	xor.b32  	%r104, %r103, %r56;
	st.global.v2.u32 	[%rd3+8], {%r76, %r87};
	shl.b32 	%r105, %r98, 4;
	shl.b32 	%r106, %r104, 1;
	xor.b32  	%r107, %r106, %r105;
	xor.b32  	%r108, %r107, %r104;
	xor.b32  	%r109, %r108, %r98;
	st.global.v2.u32 	[%rd3+16], {%r98, %r109};
	add.s32 	%r110, %r57, 1812185;
	st.global.v2.u32 	[%rd3], {%r110, %r65};
	add.s32 	%r111, %r109, %r110;
	rem.u32 	%r112, %r111, %r48;
	mul.wide.s32 	%rd33, %r112, 8;
	add.s64 	%rd34, %rd2, %rd33;
	ld.global.f64 	%fd9, [%rd34];
	setp.gt.f64 	%p7, %fd9, %fd8;
	selp.b32 	%r113, %r112, %r102, %p7;
	shr.u32 	%r114, %r65, 2;
	xor.b32  	%r115, %r114, %r65;
	st.global.v2.u32 	[%rd3+8], {%r87, %r98};
	shl.b32 	%r116, %r109, 4;
	shl.b32 	%r117, %r115, 1;
	xor.b32  	%r118, %r117, %r116;
	xor.b32  	%r119, %r118, %r115;
	xor.b32  	%r120, %r119, %r109;
	st.global.v2.u32 	[%rd3+16], {%r109, %r120};
	add.s32 	%r121, %r57, 2174622;
	st.global.v2.u32 	[%rd3], {%r121, %r76};
	add.s32 	%r122, %r120, %r121;
	rem.u32 	%r123, %r122, %r48;
	mul.wide.s32 	%rd35, %r123, 8;
	add.s64 	%rd36, %rd2, %rd35;
	ld.global.f64 	%fd10, [%rd36];
	setp.gt.f64 	%p8, %fd10, 0dBFF0000000000000;
	selp.b32 	%r124, %r123, -1, %p8;
	max.f64 	%fd11, %fd10, 0dBFF0000000000000;
	shr.u32 	%r125, %r76, 2;
	xor.b32  	%r126, %r125, %r76;
	st.global.v2.u32 	[%rd3+8], {%r98, %r109};
	shl.b32 	%r127, %r120, 4;
	shl.b32 	%r128, %r126, 1;
	xor.b32  	%r129, %r128, %r127;
	xor.b32  	%r130, %r129, %r126;
	xor.b32  	%r131, %r130, %r120;
	st.global.v2.u32 	[%rd3+16], {%r120, %r131};
	add.s32 	%r132, %r57, 2537059;
	st.global.v2.u32 	[%rd3], {%r132, %r87};
	add.s32 	%r133, %r131, %r132;
	rem.u32 	%r134, %r133, %r48;
	mul.wide.s32 	%rd37, %r134, 8;
	add.s64 	%rd38, %rd2, %rd37;
	ld.global.f64 	%fd12, [%rd38];
	setp.gt.f64 	%p9, %fd12, %fd11;
	selp.b32 	%r135, %r134, %r124, %p9;
	selp.f64 	%fd13, %fd12, %fd11, %p9;
	shr.u32 	%r136, %r87, 2;
	xor.b32  	%r137, %r136, %r87;
	st.global.v2.u32 	[%rd3+8], {%r109, %r120};
	shl.b32 	%r138, %r131, 4;
	shl.b32 	%r139, %r137, 1;
	xor.b32  	%r140, %r139, %r138;
	xor.b32  	%r141, %r140, %r137;
	xor.b32  	%r142, %r141, %r131;
	st.global.v2.u32 	[%rd3+16], {%r131, %r142};
	add.s32 	%r143, %r57, 2899496;
	st.global.v2.u32 	[%rd3], {%r143, %r98};
	add.s32 	%r144, %r142, %r143;
	rem.u32 	%r145, %r144, %r48;
	mul.wide.s32 	%rd39, %r145, 8;
	add.s64 	%rd40, %rd2, %rd39;
	ld.global.f64 	%fd14, [%rd40];
	setp.gt.f64 	%p10, %fd14, %fd13;
	selp.b32 	%r146, %r145, %r135, %p10;
	selp.f64 	%fd15, %fd14, %fd13, %p10;
	shr.u32 	%r147, %r98, 2;
	xor.b32  	%r148, %r147, %r98;
	st.global.v2.u32 	[%rd3+8], {%r120, %r131};
	shl.b32 	%r149, %r142, 4;
	shl.b32 	%r150, %r148, 1;
	xor.b32  	%r151, %r150, %r149;
	xor.b32  	%r152, %r151, %r148;
	xor.b32  	%r153, %r152, %r142;
	st.global.v2.u32 	[%rd3+16], {%r142, %r153};
	add.s32 	%r154, %r57, 3261933;
	st.global.v2.u32 	[%rd3], {%r154, %r109};
	add.s32 	%r155, %r153, %r154;
	rem.u32 	%r156, %r155, %r48;
	mul.wide.s32 	%rd41, %r156, 8;
	add.s64 	%rd42, %rd2, %rd41;
	ld.global.f64 	%fd16, [%rd42];
	setp.gt.f64 	%p11, %fd16, %fd15;
	selp.b32 	%r157, %r156, %r146, %p11;
	selp.f64 	%fd17, %fd16, %fd15, %p11;
	shr.u32 	%r158, %r109, 2;
	xor.b32  	%r159, %r158, %r109;
	st.global.v2.u32 	[%rd3+8], {%r131, %r142};
	shl.b32 	%r160, %r153, 4;
	shl.b32 	%r161, %r159, 1;
	xor.b32  	%r162, %r161, %r160;
	xor.b32  	%r163, %r162, %r159;
	xor.b32  	%r164, %r163, %r153;
	st.global.v2.u32 	[%rd3+16], {%r153, %r164};
	add.s32 	%r165, %r57, 3624370;
	st.global.v2.u32 	[%rd3], {%r165, %r120};
	add.s32 	%r166, %r164, %r165;
	rem.u32 	%r167, %r166, %r48;
	mul.wide.s32 	%rd43, %r167, 8;
	add.s64 	%rd44, %rd2, %rd43;
	ld.global.f64 	%fd18, [%rd44];
	setp.gt.f64 	%p12, %fd18, %fd17;
	selp.b32 	%r168, %r167, %r157, %p12;
	mul.lo.s32 	%r169, %r113, %r47;
	cvt.s64.s32 	%rd7, %r169;
	mul.lo.s32 	%r10, %r168, %r47;
	shr.u32 	%r170, %r120, 2;
	xor.b32  	%r171, %r170, %r120;
	shl.b32 	%r172, %r164, 4;
	shl.b32 	%r173, %r171, 1;
	xor.b32  	%r174, %r173, %r172;
	xor.b32  	%r175, %r174, %r171;
	xor.b32  	%r176, %r175, %r164;
	add.s32 	%r177, %r57, %r176;
	add.s32 	%r178, %r177, 3986807;
	rem.u32 	%r179, %r178, %r47;
	shr.u32 	%r180, %r131, 2;
	xor.b32  	%r181, %r180, %r131;
	st.global.v2.u32 	[%rd3+8], {%r153, %r164};
	shl.b32 	%r182, %r176, 4;
	shl.b32 	%r183, %r181, 1;
	xor.b32  	%r184, %r183, %r182;
	xor.b32  	%r185, %r184, %r181;
	xor.b32  	%r186, %r185, %r176;
	st.global.v2.u32 	[%rd3+16], {%r176, %r186};
	add.s32 	%r187, %r57, 4349244;
	st.global.v2.u32 	[%rd3], {%r187, %r142};
	add.s32 	%r188, %r186, %r187;
	rem.u32 	%r189, %r188, %r47;
	min.s32 	%r11, %r179, %r189;
	max.s32 	%r12, %r179, %r189;
	@%p2 bra 	$L__BB2_14;
	setp.lt.u32 	%p13, %r47, 16;
	mov.b32 	%r251, 0;
	mov.u64 	%rd70, %rd6;
	mov.u32 	%r254, %r7;
	@%p13 bra 	$L__BB2_4;
	bra.uni 	$L__BB2_31;
$L__BB2_4:
	setp.eq.s32 	%p15, %r3, 0;
	@%p15 bra 	$L__BB2_14;
	add.s32 	%r192, %r3, -1;
	setp.lt.u32 	%p16, %r192, 7;
	@%p16 bra 	$L__BB2_7;
	mul.wide.u32 	%rd45, %r251, 4;
	add.s64 	%rd46, %rd4, %rd45;
	mov.b32 	%r193, -1;
	st.global.u32 	[%rd46], %r193;
	st.global.u32 	[%rd46+4], %r193;
	st.global.u32 	[%rd46+8], %r193;
	st.global.u32 	[%rd46+12], %r193;
	st.global.u32 	[%rd46+16], %r193;
	st.global.u32 	[%rd46+20], %r193;
	st.global.u32 	[%rd46+24], %r193;
	st.global.u32 	[%rd46+28], %r193;
	add.s32 	%r251, %r251, 8;
$L__BB2_7:
	setp.eq.s32 	%p17, %r4, 0;
	@%p17 bra 	$L__BB2_14;
	add.s32 	%r194, %r4, -1;
	setp.lt.u32 	%p18, %r194, 3;
	@%p18 bra 	$L__BB2_10;
	mul.wide.u32 	%rd47, %r251, 4;
	add.s64 	%rd48, %rd4, %rd47;
	mov.b32 	%r195, -1;
	st.global.u32 	[%rd48], %r195;
	st.global.u32 	[%rd48+4], %r195;
	st.global.u32 	[%rd48+8], %r195;
	st.global.u32 	[%rd48+12], %r195;
	add.s32 	%r251, %r251, 4;
$L__BB2_10:
	setp.eq.s32 	%p19, %r6, 0;
	@%p19 bra 	$L__BB2_14;
	setp.eq.s32 	%p20, %r6, 1;
	mul.wide.u32 	%rd49, %r251, 4;
	add.s64 	%rd8, %rd4, %rd49;
	mov.b32 	%r196, -1;
	st.global.u32 	[%rd8], %r196;
	@%p20 bra 	$L__BB2_14;
	setp.eq.s32 	%p21, %r6, 2;
	mov.b32 	%r197, -1;
	st.global.u32 	[%rd8+4], %r197;
	@%p21 bra 	$L__BB2_14;
	mov.b32 	%r198, -1;
	st.global.u32 	[%rd8+8], %r198;
$L__BB2_14:
	add.s32 	%r18, %r12, 1;
	sub.s32 	%r199, %r18, %r11;
	and.b32  	%r19, %r199, 3;
	setp.eq.s32 	%p22, %r19, 0;
	mov.u32 	%r253, %r11;
	@%p22 bra 	$L__BB2_18;
	cvt.s64.s32 	%rd50, %r11;
	add.s64 	%rd51, %rd50, %rd7;
	shl.b64 	%rd52, %rd51, 2;
	add.s64 	%rd9, %rd1, %rd52;
	ld.global.u32 	%r200, [%rd9];
	mul.wide.s32 	%rd53, %r11, 4;
	add.s64 	%rd10, %rd4, %rd53;
	st.global.u32 	[%rd10], %r200;
	add.s32 	%r253, %r11, 1;
	setp.eq.s32 	%p23, %r19, 1;
	@%p23 bra 	$L__BB2_18;
	ld.global.u32 	%r201, [%rd9+4];
	st.global.u32 	[%rd10+4], %r201;
	add.s32 	%r253, %r11, 2;
	setp.eq.s32 	%p24, %r19, 2;
	@%p24 bra 	$L__BB2_18;
	ld.global.u32 	%r202, [%rd9+8];
	st.global.u32 	[%rd10+8], %r202;
	add.s32 	%r253, %r11, 3;
$L__BB2_18:
	sub.s32 	%r203, %r12, %r11;
	setp.lt.u32 	%p25, %r203, 3;
	@%p25 bra 	$L__BB2_20;
$L__BB2_19:
	cvt.s64.s32 	%rd54, %r253;
	add.s64 	%rd55, %rd54, %rd7;
	shl.b64 	%rd56, %rd55, 2;
	add.s64 	%rd57, %rd1, %rd56;
	ld.global.u32 	%r204, [%rd57];
	mul.wide.s32 	%rd58, %r253, 4;
	add.s64 	%rd59, %rd4, %rd58;
	st.global.u32 	[%rd59], %r204;
	ld.global.u32 	%r205, [%rd57+4];
	st.global.u32 	[%rd59+4], %r205;
	ld.global.u32 	%r206, [%rd57+8];
	st.global.u32 	[%rd59+8], %r206;
	add.s32 	%r207, %r253, 3;
	ld.global.u32 	%r208, [%rd57+12];
	st.global.u32 	[%rd59+12], %r208;
	add.s32 	%r253, %r253, 4;
	setp.lt.s32 	%p26, %r207, %r12;
	@%p26 bra 	$L__BB2_19;
$L__BB2_20:
	setp.lt.s32 	%p27, %r47, 1;
	@%p27 bra 	$L__BB2_27;
	cvt.s64.s32 	%rd13, %r10;
	rem.s32 	%r257, %r18, %r47;
	mov.b32 	%r256, 0;
$L__BB2_22:
	add.s32 	%r210, %r256, %r18;
	rem.u32 	%r211, %r210, %r47;
	cvt.u64.u32 	%rd60, %r211;
	add.s64 	%rd61, %rd60, %rd13;
	shl.b64 	%rd62, %rd61, 2;
	add.s64 	%rd63, %rd1, %rd62;
	ld.global.u32 	%r31, [%rd63];
	mov.u64 	%rd71, %rd4;
	bra.uni 	$L__BB2_24;
$L__BB2_23:
	add.s64 	%rd71, %rd71, 4;
	setp.eq.s64 	%p29, %rd71, %rd5;
	@%p29 bra 	$L__BB2_25;
$L__BB2_24:
	ld.global.u32 	%r212, [%rd71];
	setp.eq.s32 	%p28, %r212, %r31;
	@%p28 bra 	$L__BB2_26;
	bra.uni 	$L__BB2_23;
$L__BB2_25:
	mul.wide.s32 	%rd64, %r257, 4;
	add.s64 	%rd65, %rd4, %rd64;
	st.global.u32 	[%rd65], %r31;
	add.s32 	%r213, %r257, 1;
	rem.s32 	%r257, %r213, %r47;
$L__BB2_26:
	add.s32 	%r256, %r256, 1;
	setp.ne.s32 	%p30, %r256, %r47;
	@%p30 bra 	$L__BB2_22;
$L__BB2_27:
	ld.global.v2.u32 	{%r35, %r214}, [%rd3];
	shr.u32 	%r215, %r214, 2;
	xor.b32  	%r216, %r215, %r214;
	ld.global.v2.u32 	{%r37, %r36}, [%rd3+8];
	ld.global.v2.u32 	{%r38, %r44}, [%rd3+16];
	st.global.v2.u32 	[%rd3+8], {%r36, %r38};
	shl.b32 	%r217, %r44, 4;
	shl.b32 	%r218, %r216, 1;
	xor.b32  	%r219, %r218, %r217;
	xor.b32  	%r220, %r219, %r216;
	xor.b32  	%r45, %r220, %r44;
	st.global.v2.u32 	[%rd3+16], {%r44, %r45};
	add.s32 	%r221, %r35, 362437;
	st.global.v2.u32 	[%rd3], {%r221, %r37};
	add.s32 	%r222, %r45, %r221;
	mul.hi.u32 	%r223, %r222, 1374389535;
	shr.u32 	%r224, %r223, 5;
	mul.lo.s32 	%r225, %r224, 100;
	sub.s32 	%r226, %r222, %r225;
	setp.gt.u32 	%p31, %r226, 9;
	@%p31 bra 	$L__BB2_29;
	shr.u32 	%r227, %r37, 2;
	xor.b32  	%r228, %r227, %r37;
	shl.b32 	%r229, %r45, 4;
	shl.b32 	%r230, %r228, 1;
	xor.b32  	%r231, %r230, %r229;
	xor.b32  	%r232, %r231, %r228;
	xor.b32  	%r233, %r232, %r45;
	add.s32 	%r234, %r35, %r233;
	add.s32 	%r235, %r234, 724874;
	rem.u32 	%r236, %r235, %r47;
	shr.u32 	%r237, %r36, 2;
	xor.b32  	%r238, %r237, %r36;
	st.global.v2.u32 	[%rd3+8], {%r44, %r45};
	shl.b32 	%r239, %r233, 4;
	shl.b32 	%r240, %r238, 1;
	xor.b32  	%r241, %r240, %r239;
	xor.b32  	%r242, %r241, %r238;
	xor.b32  	%r243, %r242, %r233;
	st.global.v2.u32 	[%rd3+16], {%r233, %r243};
	add.s32 	%r244, %r35, 1087311;
	st.global.v2.u32 	[%rd3], {%r244, %r38};
	add.s32 	%r245, %r243, %r244;
	rem.u32 	%r246, %r245, %r47;
	mul.wide.s32 	%rd66, %r236, 4;
	add.s64 	%rd67, %rd4, %rd66;
	mul.wide.s32 	%rd68, %r246, 4;
	add.s64 	%rd69, %rd4, %rd68;
	ld.global.u32 	%r247, [%rd67];
	ld.global.u32 	%r248, [%rd69];
	st.global.u32 	[%rd67], %r248;
	st.global.u32 	[%rd69], %r247;
$L__BB2_29:
	add.s32 	%r249, %r249, %r8;
	setp.lt.u32 	%p32, %r249, %r48;
	@%p32 bra 	$L__BB2_2;
$L__BB2_30:
	ret;
$L__BB2_31:
	.pragma "nounroll";
	mov.b32 	%r191, -1;
	st.global.u32 	[%rd70+-32], %r191;
	st.global.u32 	[%rd70+-28], %r191;
	st.global.u32 	[%rd70+-24], %r191;
	st.global.u32 	[%rd70+-20], %r191;
	st.global.u32 	[%rd70+-16], %r191;
	st.global.u32 	[%rd70+-12], %r191;
	st.global.u32 	[%rd70+-8], %r191;
	st.global.u32 	[%rd70+-4], %r191;
	st.global.u32 	[%rd70], %r191;
	st.global.u32 	[%rd70+4], %r191;
	st.global.u32 	[%rd70+8], %r191;
	st.global.u32 	[%rd70+12], %r191;
	st.global.u32 	[%rd70+16], %r191;
	st.global.u32 	[%rd70+20], %r191;
	st.global.u32 	[%rd70+24], %r191;
	st.global.u32 	[%rd70+28], %r191;
	add.s32 	%r254, %r254, 16;
	add.s64 	%rd70, %rd70, 64;
	setp.eq.s32 	%p14, %r254, 0;
	mov.u32 	%r251, %r5;
	@%p14 bra 	$L__BB2_4;
	bra.uni 	$L__BB2_31;

}
	// .globl	_Z12applyNextGenPK4CityPiS2_PdiiP17curandStateXORWOW
.visible .entry _Z12applyNextGenPK4CityPiS2_PdiiP17curandStateXORWOW(
	.param .u64 .ptr .align 1 _Z12applyNextGenPK4CityPiS2_PdiiP17curandStateXORWOW_param_0,
	.param .u64 .ptr .align 1 _Z12applyNextGenPK4CityPiS2_PdiiP17curandStateXORWOW_param_1,
	.param .u64 .ptr .align 1 _Z12applyNextGenPK4CityPiS2_PdiiP17curandStateXORWOW_param_2,
	.param .u64 .ptr .align 1 _Z12applyNextGenPK4CityPiS2_PdiiP17curandStateXORWOW_param_3,
	.param .u32 _Z12applyNextGenPK4CityPiS2_PdiiP17curandStateXORWOW_param_4,
	.param .u32 _Z12applyNextGenPK4CityPiS2_PdiiP17curandStateXORWOW_param_5,
	.param .u64 .ptr .align 1 _Z12applyNextGenPK4CityPiS2_PdiiP17curandStateXORWOW_param_6
)
{
	.reg .pred 	%p<14>;
	.reg .b32 	%r<63>;
	.reg .b64 	%rd<32>;

	ld.param.u64 	%rd14, [_Z12applyNextGenPK4CityPiS2_PdiiP17curandStateXORWOW_param_1];
	ld.param.u64 	%rd15, [_Z12applyNextGenPK4CityPiS2_PdiiP17curandStateXORWOW_param_2];
	ld.param.u32 	%r20, [_Z12applyNextGenPK4CityPiS2_PdiiP17curandStateXORWOW_param_4];
	ld.param.u32 	%r21, [_Z12applyNextGenPK4CityPiS2_PdiiP17curandStateXORWOW_param_5];
	cvta.to.global.u64 	%rd1, %rd14;
	cvta.to.global.u64 	%rd2, %rd15;
	mov.u32 	%r22, %tid.x;
	mov.u32 	%r23, %ctaid.x;
	mov.u32 	%r1, %ntid.x;
	mad.lo.s32 	%r58, %r23, %r1, %r22;
	setp.ge.u32 	%p1, %r58, %r21;
	setp.lt.s32 	%p2, %r20, 1;
	or.pred  	%p3, %p1, %p2;
	@%p3 bra 	$L__BB3_16;
	and.b32  	%r3, %r20, 15;
	add.s32 	%r4, %r3, -1;
	and.b32  	%r5, %r20, 7;
	add.s32 	%r6, %r5, -1;
	and.b32  	%r7, %r20, 2147483632;
	and.b32  	%r8, %r20, 3;
	neg.s32 	%r9, %r7;
	add.s64 	%rd3, %rd2, 32;
	add.s64 	%rd4, %rd1, 32;
	mov.u32 	%r24, %nctaid.x;
	mul.lo.s32 	%r10, %r1, %r24;
$L__BB3_2:
	setp.lt.u32 	%p4, %r20, 16;
	mul.lo.s32 	%r26, %r58, %r20;
	cvt.u64.u32 	%rd5, %r26;
	mov.b32 	%r61, 0;
	@%p4 bra 	$L__BB3_5;
	shl.b64 	%rd16, %rd5, 2;
	add.s64 	%rd31, %rd3, %rd16;
	add.s64 	%rd30, %rd4, %rd16;
	mov.u32 	%r59, %r9;
$L__BB3_4:
	.pragma "nounroll";
	ld.global.u32 	%r27, [%rd31+-32];
	st.global.u32 	[%rd30+-32], %r27;
	ld.global.u32 	%r28, [%rd31+-28];
	st.global.u32 	[%rd30+-28], %r28;
	ld.global.u32 	%r29, [%rd31+-24];
	st.global.u32 	[%rd30+-24], %r29;
	ld.global.u32 	%r30, [%rd31+-20];
	st.global.u32 	[%rd30+-20], %r30;
	ld.global.u32 	%r31, [%rd31+-16];
	st.global.u32 	[%rd30+-16], %r31;
	ld.global.u32 	%r32, [%rd31+-12];
	st.global.u32 	[%rd30+-12], %r32;
	ld.global.u32 	%r33, [%rd31+-8];
	st.global.u32 	[%rd30+-8], %r33;
	ld.global.u32 	%r34, [%rd31+-4];
	st.global.u32 	[%rd30+-4], %r34;
	ld.global.u32 	%r35, [%rd31];
	st.global.u32 	[%rd30], %r35;
	ld.global.u32 	%r36, [%rd31+4];
	st.global.u32 	[%rd30+4], %r36;
	ld.global.u32 	%r37, [%rd31+8];
	st.global.u32 	[%rd30+8], %r37;
	ld.global.u32 	%r38, [%rd31+12];
	st.global.u32 	[%rd30+12], %r38;
	ld.global.u32 	%r39, [%rd31+16];
	st.global.u32 	[%rd30+16], %r39;
	ld.global.u32 	%r40, [%rd31+20];
	st.global.u32 	[%rd30+20], %r40;
	ld.global.u32 	%r41, [%rd31+24];
	st.global.u32 	[%rd30+24], %r41;
	ld.global.u32 	%r42, [%rd31+28];
	st.global.u32 	[%rd30+28], %r42;
	add.s32 	%r59, %r59, 16;
	add.s64 	%rd31, %rd31, 64;
	add.s64 	%rd30, %rd30, 64;
	setp.ne.s32 	%p5, %r59, 0;
	mov.u32 	%r61, %r7;
	@%p5 bra 	$L__BB3_4;
$L__BB3_5:
	setp.eq.s32 	%p6, %r3, 0;
	@%p6 bra 	$L__BB3_15;
	setp.lt.u32 	%p7, %r4, 7;
	@%p7 bra 	$L__BB3_8;
	cvt.u64.u32 	%rd17, %r61;
	add.s64 	%rd18, %rd17, %rd5;
	shl.b64 	%rd19, %rd18, 2;
	add.s64 	%rd20, %rd2, %rd19;
	ld.global.u32 	%r43, [%rd20];
	add.s64 	%rd21, %rd1, %rd19;
	st.global.u32 	[%rd21], %r43;
	ld.global.u32 	%r44, [%rd20+4];
	st.global.u32 	[%rd21+4], %r44;
	ld.global.u32 	%r45, [%rd20+8];
	st.global.u32 	[%rd21+8], %r45;
	ld.global.u32 	%r46, [%rd20+12];
	st.global.u32 	[%rd21+12], %r46;
	ld.global.u32 	%r47, [%rd20+16];
	st.global.u32 	[%rd21+16], %r47;
	ld.global.u32 	%r48, [%rd20+20];
	st.global.u32 	[%rd21+20], %r48;
	ld.global.u32 	%r49, [%rd20+24];
	st.global.u32 	[%rd21+24], %r49;
	ld.global.u32 	%r50, [%rd20+28];
	st.global.u32 	[%rd21+28], %r50;
	add.s32 	%r61, %r61, 8;
$L__BB3_8:
	setp.eq.s32 	%p8, %r5, 0;
	@%p8 bra 	$L__BB3_15;
	setp.lt.u32 	%p9, %r6, 3;
	@%p9 bra 	$L__BB3_11;
	cvt.u64.u32 	%rd22, %r61;
	add.s64 	%rd23, %rd22, %rd5;
	shl.b64 	%rd24, %rd23, 2;
	add.s64 	%rd25, %rd2, %rd24;
	ld.global.u32 	%r51, [%rd25];
	add.s64 	%rd26, %rd1, %rd24;
	st.global.u32 	[%rd26], %r51;
	ld.global.u32 	%r52, [%rd25+4];
	st.global.u32 	[%rd26+4], %r52;
	ld.global.u32 	%r53, [%rd25+8];
	st.global.u32 	[%rd26+8], %r53;
	ld.global.u32 	%r54, [%rd25+12];
	st.global.u32 	[%rd26+12], %r54;
	add.s32 	%r61, %r61, 4;
$L__BB3_11:
	setp.eq.s32 	%p10, %r8, 0;
	@%p10 bra 	$L__BB3_15;
	setp.eq.s32 	%p11, %r8, 1;
	cvt.u64.u32 	%rd27, %r61;
	add.s64 	%rd28, %rd27, %rd5;
	shl.b64 	%rd29, %rd28, 2;
	add.s64 	%rd12, %rd2, %rd29;
	ld.global.u32 	%r55, [%rd12];
	add.s64 	%rd13, %rd1, %rd29;
	st.global.u32 	[%rd13], %r55;
	@%p11 bra 	$L__BB3_15;
	setp.eq.s32 	%p12, %r8, 2;
	ld.global.u32 	%r56, [%rd12+4];
	st.global.u32 	[%rd13+4], %r56;
	@%p12 bra 	$L__BB3_15;
	ld.global.u32 	%r57, [%rd12+8];
	st.global.u32 	[%rd13+8], %r57;
$L__BB3_15:
	add.s32 	%r58, %r58, %r10;
	setp.lt.u32 	%p13, %r58, %r21;
	@%p13 bra 	$L__BB3_2;
$L__BB3_16:
	ret;

}
	// .globl	_ZN3cub18CUB_300001_SM_10006detail11EmptyKernelIvEEvv
.visible .entry _ZN3cub18CUB_300001_SM_10006detail11EmptyKernelIvEEvv()
{


	ret;

}


// ===== COMPILED SASS (sm_100) =====

	.target	sm_100

	.elftype	@"ET_EXEC"


//--------------------- .note.nv.tkinfo           --------------------------
	.section	.note.nv.tkinfo,"",@"SHT_NOTE"
	.sectionflags	@"SHF_NOTE_NV_TKINFO"
	.tkinfo
        /*0018*/ 	.word	0x00000002
        /*0030*/ 	.string	""
        /*0030*/ 	.string	"ptxas"
        /*0030*/ 	.string	"Cuda compilation tools, release 13.0, V13.0.88"
        /*0030*/ 	.string	"Build cuda_13.0.r13.0/compiler.36424714_0"
        /*0030*/ 	.string	"-arch sm_100 -m 64 "



//--------------------- .note.nv.cuinfo           --------------------------
	.section	.note.nv.cuinfo,"",@"SHT_NOTE"
	.sectionflags	@"SHF_NOTE_NV_CUINFO"
        /*0018*/ 	.short	0x0002
        /*001a*/ 	.short	0x0064
        /*001c*/ 	.short	0x0082
	.zero		2


//--------------------- .nv.info                  --------------------------
	.section	.nv.info,"",@"SHT_CUDA_INFO"
	.align	4


	//----- nvinfo : EIATTR_REGCOUNT
	.align		4
        /*0000*/ 	.byte	0x04, 0x2f
        /*0002*/ 	.short	(.L_53 - .L_52)
	.align		4
.L_52:
        /*0004*/ 	.word	index@(_Z16calculateFitnessPK4CityPKiPdii)
        /*0008*/ 	.word	0x0000002a


	//----- nvinfo : EIATTR_FRAME_SIZE
	.align		4
.L_53:
        /*000c*/ 	.byte	0x04, 0x11
        /*000e*/ 	.short	(.L_55 - .L_54)
	.align		4
.L_54:
        /*0010*/ 	.word	index@($__internal_1_$__cuda_sm20_dsqrt_rn_f64_mediumpath_v1)
        /*0014*/ 	.word	0x00000000


	//----- nvinfo : EIATTR_FRAME_SIZE
	.align		4
.L_55:
        /*0018*/ 	.byte	0x04, 0x11
        /*001a*/ 	.short	(.L_57 - .L_56)
	.align		4
.L_56:
        /*001c*/ 	.word	index@($__internal_0_$__cuda_sm20_dblrcp_rn_slowpath_v3)
        /*0020*/ 	.word	0x00000000


	//----- nvinfo : EIATTR_FRAME_SIZE
	.align		4
.L_57:
        /*0024*/ 	.byte	0x04, 0x11
        /*0026*/ 	.short	(.L_59 - .L_58)
	.align		4
.L_58:
        /*0028*/ 	.word	index@(_Z16calculateFitnessPK4CityPKiPdii)
        /*002c*/ 	.word	0x00000000


	//----- nvinfo : EIATTR_REGCOUNT
	.align		4
.L_59:
        /*0030*/ 	.byte	0x04, 0x2f
        /*0032*/ 	.short	(.L_61 - .L_60)
	.align		4
.L_60:
        /*0034*/ 	.word	index@(_Z17setupCurandStatesP17curandStateXORWOWmi)
        /*0038*/ 	.word	0x0000001e


	//----- nvinfo : EIATTR_FRAME_SIZE
	.align		4
.L_61:
        /*003c*/ 	.byte	0x04, 0x11
        /*003e*/ 	.short	(.L_63 - .L_62)
	.align		4
.L_62:
        /*0040*/ 	.word	index@(_Z17setupCurandStatesP17curandStateXORWOWmi)
        /*0044*/ 	.word	0x00000000


	//----- nvinfo : EIATTR_REGCOUNT
	.align		4
.L_63:
        /*0048*/ 	.byte	0x04, 0x2f
        /*004a*/ 	.short	(.L_65 - .L_64)
	.align		4
.L_64:
        /*004c*/ 	.word	index@(_Z22geneticAlgorithmKernelPK4CityPiS2_PdiiP17curandStateXORWOW)
        /*0050*/ 	.word	0x0000002c


	//----- nvinfo : EIATTR_FRAME_SIZE
	.align		4
.L_65:
        /*0054*/ 	.byte	0x04, 0x11
        /*0056*/ 	.short	(.L_67 - .L_66)
	.align		4
.L_66:
        /*0058*/ 	.word	index@(_Z22geneticAlgorithmKernelPK4CityPiS2_PdiiP17curandStateXORWOW)
        /*005c*/ 	.word	0x00000000


	//----- nvinfo : EIATTR_REGCOUNT
	.align		4
.L_67:
        /*0060*/ 	.byte	0x04, 0x2f
        /*0062*/ 	.short	(.L_69 - .L_68)
	.align		4
.L_68:
        /*0064*/ 	.word	index@(_Z12applyNextGenPK4CityPiS2_PdiiP17curandStateXORWOW)
        /*0068*/ 	.word	0x0000001c


	//----- nvinfo : EIATTR_FRAME_SIZE
	.align		4
.L_69:
        /*006c*/ 	.byte	0x04, 0x11
        /*006e*/ 	.short	(.L_71 - .L_70)
	.align		4
.L_70:
        /*0070*/ 	.word	index@(_Z12applyNextGenPK4CityPiS2_PdiiP17curandStateXORWOW)
        /*0074*/ 	.word	0x00000000


	//----- nvinfo : EIATTR_REGCOUNT
	.align		4
.L_71:
        /*0078*/ 	.byte	0x04, 0x2f
        /*007a*/ 	.short	(.L_73 - .L_72)
	.align		4
.L_72:
        /*007c*/ 	.word	index@(_ZN3cub18CUB_300001_SM_10006detail11EmptyKernelIvEEvv)
        /*0080*/ 	.word	0x00000004


	//----- nvinfo : EIATTR_FRAME_SIZE
	.align		4
.L_73:
        /*0084*/ 	.byte	0x04, 0x11
        /*0086*/ 	.short	(.L_75 - .L_74)
	.align		4
.L_74:
        /*0088*/ 	.word	index@(_ZN3cub18CUB_300001_SM_10006detail11EmptyKernelIvEEvv)
        /*008c*/ 	.word	0x00000000


	//----- nvinfo : EIATTR_MIN_STACK_SIZE
	.align		4
.L_75:
        /*0090*/ 	.byte	0x04, 0x12
        /*0092*/ 	.short	(.L_77 - .L_76)
	.align		4
.L_76:
        /*0094*/ 	.word	index@(_ZN3cub18CUB_300001_SM_10006detail11EmptyKernelIvEEvv)
        /*0098*/ 	.word	0x00000000


	//----- nvinfo : EIATTR_MIN_STACK_SIZE
	.align		4
.L_77:
        /*009c*/ 	.byte	0x04, 0x12
        /*009e*/ 	.short	(.L_79 - .L_78)
	.align		4
.L_78:
        /*00a0*/ 	.word	index@(_Z12applyNextGenPK4CityPiS2_PdiiP17curandStateXORWOW)
        /*00a4*/ 	.word	0x00000000


	//----- nvinfo : EIATTR_MIN_STACK_SIZE
	.align		4
.L_79:
        /*00a8*/ 	.byte	0x04, 0x12
        /*00aa*/ 	.short	(.L_81 - .L_80)
	.align		4
.L_80:
        /*00ac*/ 	.word	index@(_Z22geneticAlgorithmKernelPK4CityPiS2_PdiiP17curandStateXORWOW)
        /*00b0*/ 	.word	0x00000000


	//----- nvinfo : EIATTR_MIN_STACK_SIZE
	.align		4
.L_81:
        /*00b4*/ 	.byte	0x04, 0x12
        /*00b6*/ 	.short	(.L_83 - .L_82)
	.align		4
.L_82:
        /*00b8*/ 	.word	index@(_Z17setupCurandStatesP17curandStateXORWOWmi)
        /*00bc*/ 	.word	0x00000000


	//----- nvinfo : EIATTR_MIN_STACK_SIZE
	.align		4
.L_83:
        /*00c0*/ 	.byte	0x04, 0x12
        /*00c2*/ 	.short	(.L_85 - .L_84)
	.align		4
.L_84:
        /*00c4*/ 	.word	index@(_Z16calculateFitnessPK4CityPKiPdii)
        /*00c8*/ 	.word	0x00000000
.L_85:


//--------------------- .nv.compat                --------------------------
	.section	.nv.compat,"",@"SHT_CUDA_COMPAT_INFO"
	.align	4
        /*0000*/ 	.byte	0x02, 0x09, 0x00, 0x00, 0x02, 0x02, 0x01, 0x00, 0x02, 0x05, 0x05, 0x00, 0x03, 0x07, 0x01, 0x01
        /*0010*/ 	.byte	0x02, 0x03, 0x00, 0x00, 0x02, 0x06, 0x01, 0x00, 0x04, 0x0b, 0x08, 0x00, 0x01, 0x00, 0x00, 0x00
        /*0020*/ 	.byte	0x00, 0x00, 0x00, 0x00


//--------------------- .nv.info._ZN3cub18CUB_300001_SM_10006detail11EmptyKernelIvEEvv --------------------------
	.section	.nv.info._ZN3cub18CUB_300001_SM_10006detail11EmptyKernelIvEEvv,"",@"SHT_CUDA_INFO"
	.sectionflags	@""
	.align	4


	//----- nvinfo : EIATTR_CUDA_API_VERSION
	.align		4
        /*0000*/ 	.byte	0x04, 0x37
        /*0002*/ 	.short	(.L_87 - .L_86)
.L_86:
        /*0004*/ 	.word	0x00000082


	//----- nvinfo : EIATTR_SPARSE_MMA_MASK
	.align		4
.L_87:
        /*0008*/ 	.byte	0x03, 0x50
        /*000a*/ 	.short	0x0000


	//----- nvinfo : EIATTR_MAXREG_COUNT
	.align		4
        /*000c*/ 	.byte	0x03, 0x1b
        /*000e*/ 	.short	0x00ff


	//----- nvinfo : EIATTR_MERCURY_ISA_VERSION
	.align		4
        /*0010*/ 	.byte	0x03, 0x5f
        /*0012*/ 	.short	0x0101


	//----- nvinfo : EIATTR_VRC_CTA_INIT_COUNT
	.align		4
        /*0014*/ 	.byte	0x02, 0x4a
	.zero		1
	.zero		1


	//----- nvinfo : EIATTR_EXIT_INSTR_OFFSETS
	.align		4
        /*0018*/ 	.byte	0x04, 0x1c
        /*001a*/ 	.short	(.L_89 - .L_88)


	//   ....[0]....
.L_88:
        /*001c*/ 	.word	0x00000010


	//----- nvinfo : EIATTR_SW_WAR
	.align		4
.L_89:
        /*0020*/ 	.byte	0x04, 0x36
        /*0022*/ 	.short	(.L_91 - .L_90)
.L_90:
        /*0024*/ 	.word	0x00000008
.L_91:


//--------------------- .nv.info._Z12applyNextGenPK4CityPiS2_PdiiP17curandStateXORWOW --------------------------
	.section	.nv.info._Z12applyNextGenPK4CityPiS2_PdiiP17curandStateXORWOW,"",@"SHT_CUDA_INFO"
	.sectionflags	@""
	.align	4


	//----- nvinfo : EIATTR_CUDA_API_VERSION
	.align		4
        /*0000*/ 	.byte	0x04, 0x37
        /*0002*/ 	.short	(.L_93 - .L_92)
.L_92:
        /*0004*/ 	.word	0x00000082


	//----- nvinfo : EIATTR_KPARAM_INFO
	.align		4
.L_93:
        /*0008*/ 	.byte	0x04, 0x17
        /*000a*/ 	.short	(.L_95 - .L_94)
.L_94:
        /*000c*/ 	.word	0x00000000
        /*0010*/ 	.short	0x0006
        /*0012*/ 	.short	0x0028
        /*0014*/ 	.byte	0x00, 0xf5, 0x21, 0x00


	//----- nvinfo : EIATTR_KPARAM_INFO
	.align		4
.L_95:
        /*0018*/ 	.byte	0x04, 0x17
        /*001a*/ 	.short	(.L_97 - .L_96)
.L_96:
        /*001c*/ 	.word	0x00000000
        /*0020*/ 	.short	0x0005
        /*0022*/ 	.short	0x0024
        /*0024*/ 	.byte	0x00, 0xf0, 0x11, 0x00


	//----- nvinfo : EIATTR_KPARAM_INFO
	.align		4
.L_97:
        /*0028*/ 	.byte	0x04, 0x17
        /*002a*/ 	.short	(.L_99 - .L_98)
.L_98:
        /*002c*/ 	.word	0x00000000
        /*0030*/ 	.short	0x0004
        /*0032*/ 	.short	0x0020
        /*0034*/ 	.byte	0x00, 0xf0, 0x11, 0x00


	//----- nvinfo : EIATTR_KPARAM_INFO
	.align		4
.L_99:
        /*0038*/ 	.byte	0x04, 0x17
        /*003a*/ 	.short	(.L_101 - .L_100)
.L_100:
        /*003c*/ 	.word	0x00000000
        /*0040*/ 	.short	0x0003
        /*0042*/ 	.short	0x0018
        /*0044*/ 	.byte	0x00, 0xf5, 0x21, 0x00


	//----- nvinfo : EIATTR_KPARAM_INFO
	.align		4
.L_101:
        /*0048*/ 	.byte	0x04, 0x17
        /*004a*/ 	.short	(.L_103 - .L_102)
.L_102:
        /*004c*/ 	.word	0x00000000
        /*0050*/ 	.short	0x0002
        /*0052*/ 	.short	0x0010
        /*0054*/ 	.byte	0x00, 0xf5, 0x21, 0x00


	//----- nvinfo : EIATTR_KPARAM_INFO
	.align		4
.L_103:
        /*0058*/ 	.byte	0x04, 0x17
        /*005a*/ 	.short	(.L_105 - .L_104)
.L_104:
        /*005c*/ 	.word	0x00000000
        /*0060*/ 	.short	0x0001
        /*0062*/ 	.short	0x0008
        /*0064*/ 	.byte	0x00, 0xf5, 0x21, 0x00


	//----- nvinfo : EIATTR_KPARAM_INFO
	.align		4
.L_105:
        /*0068*/ 	.byte	0x04, 0x17
        /*006a*/ 	.short	(.L_107 - .L_106)
.L_106:
        /*006c*/ 	.word	0x00000000
        /*0070*/ 	.short	0x0000
        /*0072*/ 	.short	0x0000
        /*0074*/ 	.byte	0x00, 0xf5, 0x21, 0x00


	//----- nvinfo : EIATTR_SPARSE_MMA_MASK
	.align		4
.L_107:
        /*0078*/ 	.byte	0x03, 0x50
        /*007a*/ 	.short	0x0000


	//----- nvinfo : EIATTR_MAXREG_COUNT
	.align		4
        /*007c*/ 	.byte	0x03, 0x1b
        /*007e*/ 	.short	0x00ff


	//----- nvinfo : EIATTR_MERCURY_ISA_VERSION
	.align		4
        /*0080*/ 	.byte	0x03, 0x5f
        /*0082*/ 	.short	0x0101


	//----- nvinfo : EIATTR_VRC_CTA_INIT_COUNT
	.align		4
        /*0084*/ 	.byte	0x02, 0x4a
	.zero		1
	.zero		1


	//----- nvinfo : EIATTR_EXIT_INSTR_OFFSETS
	.align		4
        /*0088*/ 	.byte	0x04, 0x1c
        /*008a*/ 	.short	(.L_109 - .L_108)


	//   ....[0]....
.L_108:
        /*008c*/ 	.word	0x00000080


	//   ....[1]....
        /*0090*/ 	.word	0x000009c0


	//----- nvinfo : EIATTR_CRS_STACK_SIZE
	.align		4
.L_109:
        /*0094*/ 	.byte	0x04, 0x1e
        /*0096*/ 	.short	(.L_111 - .L_110)
.L_110:
        /*0098*/ 	.word	0x00000000


	//----- nvinfo : EIATTR_CBANK_PARAM_SIZE
	.align		4
.L_111:
        /*009c*/ 	.byte	0x03, 0x19
        /*009e*/ 	.short	0x0030


	//----- nvinfo : EIATTR_PARAM_CBANK
	.align		4
        /*00a0*/ 	.byte	0x04, 0x0a
        /*00a2*/ 	.short	(.L_113 - .L_112)
	.align		4
.L_112:
        /*00a4*/ 	.word	index@(.nv.constant0._Z12applyNextGenPK4CityPiS2_PdiiP17curandStateXORWOW)
        /*00a8*/ 	.short	0x0380
        /*00aa*/ 	.short	0x0030


	//----- nvinfo : EIATTR_SW_WAR
	.align		4
.L_113:
        /*00ac*/ 	.byte	0x04, 0x36
        /*00ae*/ 	.short	(.L_115 - .L_114)
.L_114:
        /*00b0*/ 	.word	0x00000008
.L_115:


//--------------------- .nv.info._Z22geneticAlgorithmKernelPK4CityPiS2_PdiiP17curandStateXORWOW --------------------------
	.section	.nv.info._Z22geneticAlgorithmKernelPK4CityPiS2_PdiiP17curandStateXORWOW,"",@"SHT_CUDA_INFO"
	.sectionflags	@""
	.align	4


	//----- nvinfo : EIATTR_CUDA_API_VERSION
	.align		4
        /*0000*/ 	.byte	0x04, 0x37
        /*0002*/ 	.short	(.L_117 - .L_116)
.L_116:
        /*0004*/ 	.word	0x00000082


	//----- nvinfo : EIATTR_KPARAM_INFO
	.align		4
.L_117:
        /*0008*/ 	.byte	0x04, 0x17
        /*000a*/ 	.short	(.L_119 - .L_118)
.L_118:
        /*000c*/ 	.word	0x00000000
        /*0010*/ 	.short	0x0006
        /*0012*/ 	.short	0x0028
        /*0014*/ 	.byte	0x00, 0xf5, 0x21, 0x00


	//----- nvinfo : EIATTR_KPARAM_INFO
	.align		4
.L_119:
        /*0018*/ 	.byte	0x04, 0x17
        /*001a*/ 	.short	(.L_121 - .L_120)
.L_120:
        /*001c*/ 	.word	0x00000000
        /*0020*/ 	.short	0x0005
        /*0022*/ 	.short	0x0024
        /*0024*/ 	.byte	0x00, 0xf0, 0x11, 0x00


	//----- nvinfo : EIATTR_KPARAM_INFO
	.align		4
.L_121:
        /*0028*/ 	.byte	0x04, 0x17
        /*002a*/ 	.short	(.L_123 - .L_122)
.L_122:
        /*002c*/ 	.word	0x00000000
        /*0030*/ 	.short	0x0004
        /*0032*/ 	.short	0x0020
        /*0034*/ 	.byte	0x00, 0xf0, 0x11, 0x00


	//----- nvinfo : EIATTR_KPARAM_INFO
	.align		4
.L_123:
        /*0038*/ 	.byte	0x04, 0x17
        /*003a*/ 	.short	(.L_125 - .L_124)
.L_124:
        /*003c*/ 	.word	0x00000000
        /*0040*/ 	.short	0x0003
        /*0042*/ 	.short	0x0018
        /*0044*/ 	.byte	0x00, 0xf5, 0x21, 0x00


	//----- nvinfo : EIATTR_KPARAM_INFO
	.align		4
.L_125:
        /*0048*/ 	.byte	0x04, 0x17
        /*004a*/ 	.short	(.L_127 - .L_126)
.L_126:
        /*004c*/ 	.word	0x00000000
        /*0050*/ 	.short	0x0002
        /*0052*/ 	.short	0x0010
        /*0054*/ 	.byte	0x00, 0xf5, 0x21, 0x00


	//----- nvinfo : EIATTR_KPARAM_INFO
	.align		4
.L_127:
        /*0058*/ 	.byte	0x04, 0x17
        /*005a*/ 	.short	(.L_129 - .L_128)
.L_128:
        /*005c*/ 	.word	0x00000000
        /*0060*/ 	.short	0x0001
        /*0062*/ 	.short	0x0008
        /*0064*/ 	.byte	0x00, 0xf5, 0x21, 0x00


	//----- nvinfo : EIATTR_KPARAM_INFO
	.align		4
.L_129:
        /*0068*/ 	.byte	0x04, 0x17
        /*006a*/ 	.short	(.L_131 - .L_130)
.L_130:
        /*006c*/ 	.word	0x00000000
        /*0070*/ 	.short	0x0000
        /*0072*/ 	.short	0x0000
        /*0074*/ 	.byte	0x00, 0xf5, 0x21, 0x00


	//----- nvinfo : EIATTR_SPARSE_MMA_MASK
	.align		4
.L_131:
        /*0078*/ 	.byte	0x03, 0x50
        /*007a*/ 	.short	0x0000


	//----- nvinfo : EIATTR_MAXREG_COUNT
	.align		4
        /*007c*/ 	.byte	0x03, 0x1b
        /*007e*/ 	.short	0x00ff


	//----- nvinfo : EIATTR_MERCURY_ISA_VERSION
	.align		4
        /*0080*/ 	.byte	0x03, 0x5f
        /*0082*/ 	.short	0x0101


	//----- nvinfo : EIATTR_VRC_CTA_INIT_COUNT
	.align		4
        /*0084*/ 	.byte	0x02, 0x4a
	.zero		1
	.zero		1


	//----- nvinfo : EIATTR_EXIT_INSTR_OFFSETS
	.align		4
        /*0088*/ 	.byte	0x04, 0x1c
        /*008a*/ 	.short	(.L_133 - .L_132)


	//   ....[0]....
.L_132:
        /*008c*/ 	.word	0x00000070


	//   ....[1]....
        /*0090*/ 	.word	0x00002960


	//----- nvinfo : EIATTR_CRS_STACK_SIZE
	.align		4
.L_133:
        /*0094*/ 	.byte	0x04, 0x1e
        /*0096*/ 	.short	(.L_135 - .L_134)
.L_134:
        /*0098*/ 	.word	0x00000000


	//----- nvinfo : EIATTR_CBANK_PARAM_SIZE
	.align		4
.L_135:
        /*009c*/ 	.byte	0x03, 0x19
        /*009e*/ 	.short	0x0030


	//----- nvinfo : EIATTR_PARAM_CBANK
	.align		4
        /*00a0*/ 	.byte	0x04, 0x0a
        /*00a2*/ 	.short	(.L_137 - .L_136)
	.align		4
.L_136:
        /*00a4*/ 	.word	index@(.nv.constant0._Z22geneticAlgorithmKernelPK4CityPiS2_PdiiP17curandStateXORWOW)
        /*00a8*/ 	.short	0x0380
        /*00aa*/ 	.short	0x0030


	//----- nvinfo : EIATTR_SW_WAR
	.align		4
.L_137:
        /*00ac*/ 	.byte	0x04, 0x36
        /*00ae*/ 	.short	(.L_139 - .L_138)
.L_138:
        /*00b0*/ 	.word	0x00000008
.L_139:


//--------------------- .nv.info._Z17setupCurandStatesP17curandStateXORWOWmi --------------------------
	.section	.nv.info._Z17setupCurandStatesP17curandStateXORWOWmi,"",@"SHT_CUDA_INFO"
	.sectionflags	@""
	.align	4


	//----- nvinfo : EIATTR_CUDA_API_VERSION
	.align		4
        /*0000*/ 	.byte	0x04, 0x37
        /*0002*/ 	.short	(.L_141 - .L_140)
.L_140:
        /*0004*/ 	.word	0x00000082


	//----- nvinfo : EIATTR_KPARAM_INFO
	.align		4
.L_141:
        /*0008*/ 	.byte	0x04, 0x17
        /*000a*/ 	.short	(.L_143 - .L_142)
.L_142:
        /*000c*/ 	.word	0x00000000
        /*0010*/ 	.short	0x0002
        /*0012*/ 	.short	0x0010
        /*0014*/ 	.byte	0x00, 0xf0, 0x11, 0x00


	//----- nvinfo : EIATTR_KPARAM_INFO
	.align		4
.L_143:
        /*0018*/ 	.byte	0x04, 0x17
        /*001a*/ 	.short	(.L_145 - .L_144)
.L_144:
        /*001c*/ 	.word	0x00000000
        /*0020*/ 	.short	0x0001
        /*0022*/ 	.short	0x0008
        /*0024*/ 	.byte	0x00, 0xf0, 0x21, 0x00


	//----- nvinfo : EIATTR_KPARAM_INFO
	.align		4
.L_145:
        /*0028*/ 	.byte	0x04, 0x17
        /*002a*/ 	.short	(.L_147 - .L_146)
.L_146:
        /*002c*/ 	.word	0x00000000
        /*0030*/ 	.short	0x0000
        /*0032*/ 	.short	0x0000
        /*0034*/ 	.byte	0x00, 0xf5, 0x21, 0x00


	//----- nvinfo : EIATTR_SPARSE_MMA_MASK
	.align		4
.L_147:
        /*0038*/ 	.byte	0x03, 0x50
        /*003a*/ 	.short	0x0000


	//----- nvinfo : EIATTR_MAXREG_COUNT
	.align		4
        /*003c*/ 	.byte	0x03, 0x1b
        /*003e*/ 	.short	0x00ff


	//----- nvinfo : EIATTR_MERCURY_ISA_VERSION
	.align		4
        /*0040*/ 	.byte	0x03, 0x5f
        /*0042*/ 	.short	0x0101


	//----- nvinfo : EIATTR_VRC_CTA_INIT_COUNT
	.align		4
        /*0044*/ 	.byte	0x02, 0x4a
	.zero		1
	.zero		1


	//----- nvinfo : EIATTR_EXIT_INSTR_OFFSETS
	.align		4
        /*0048*/ 	.byte	0x04, 0x1c
        /*004a*/ 	.short	(.L_149 - .L_148)


	//   ....[0]....
.L_148:
        /*004c*/ 	.word	0x00000070


	//   ....[1]....
        /*0050*/ 	.word	0x00001030


	//----- nvinfo : EIATTR_CRS_STACK_SIZE
	.align		4
.L_149:
        /*0054*/ 	.byte	0x04, 0x1e
        /*0056*/ 	.short	(.L_151 - .L_150)
.L_150:
        /*0058*/ 	.word	0x00000000


	//----- nvinfo : EIATTR_CBANK_PARAM_SIZE
	.align		4
.L_151:
        /*005c*/ 	.byte	0x03, 0x19
        /*005e*/ 	.short	0x0014


	//----- nvinfo : EIATTR_PARAM_CBANK
	.align		4
        /*0060*/ 	.byte	0x04, 0x0a
        /*0062*/ 	.short	(.L_153 - .L_152)
	.align		4
.L_152:
        /*0064*/ 	.word	index@(.nv.constant0._Z17setupCurandStatesP17curandStateXORWOWmi)
        /*0068*/ 	.short	0x0380
        /*006a*/ 	.short	0x0014


	//----- nvinfo : EIATTR_SW_WAR
	.align		4
.L_153:
        /*006c*/ 	.byte	0x04, 0x36
        /*006e*/ 	.short	(.L_155 - .L_154)
.L_154:
        /*0070*/ 	.word	0x00000008
.L_155:


//--------------------- .nv.info._Z16calculateFitnessPK4CityPKiPdii --------------------------
	.section	.nv.info._Z16calculateFitnessPK4CityPKiPdii,"",@"SHT_CUDA_INFO"
	.sectionflags	@""
	.align	4


	//----- nvinfo : EIATTR_CUDA_API_VERSION
	.align		4
        /*0000*/ 	.byte	0x04, 0x37
        /*0002*/ 	.short	(.L_157 - .L_156)
.L_156:
        /*0004*/ 	.word	0x00000082


	//----- nvinfo : EIATTR_KPARAM_INFO
	.align		4
.L_157:
        /*0008*/ 	.byte	0x04, 0x17
        /*000a*/ 	.short	(.L_159 - .L_158)
.L_158:
        /*000c*/ 	.word	0x00000000
        /*0010*/ 	.short	0x0004
        /*0012*/ 	.short	0x001c
        /*0014*/ 	.byte	0x00, 0xf0, 0x11, 0x00


	//----- nvinfo : EIATTR_KPARAM_INFO
	.align		4
.L_159:
        /*0018*/ 	.byte	0x04, 0x17
        /*001a*/ 	.short	(.L_161 - .L_160)
.L_160:
        /*001c*/ 	.word	0x00000000
        /*0020*/ 	.short	0x0003
        /*0022*/ 	.short	0x0018
        /*0024*/ 	.byte	0x00, 0xf0, 0x11, 0x00


	//----- nvinfo : EIATTR_KPARAM_INFO
	.align		4
.L_161:
        /*0028*/ 	.byte	0x04, 0x17
        /*002a*/ 	.short	(.L_163 - .L_162)
.L_162:
        /*002c*/ 	.word	0x00000000
        /*0030*/ 	.short	0x0002
        /*0032*/ 	.short	0x0010
        /*0034*/ 	.byte	0x00, 0xf5, 0x21, 0x00


	//----- nvinfo : EIATTR_KPARAM_INFO
	.align		4
.L_163:
        /*0038*/ 	.byte	0x04, 0x17
        /*003a*/ 	.short	(.L_165 - .L_164)
.L_164:
        /*003c*/ 	.word	0x00000000
        /*0040*/ 	.short	0x0001
        /*0042*/ 	.short	0x0008
        /*0044*/ 	.byte	0x00, 0xf5, 0x21, 0x00


	//----- nvinfo : EIATTR_KPARAM_INFO
	.align		4
.L_165:
        /*0048*/ 	.byte	0x04, 0x17
        /*004a*/ 	.short	(.L_167 - .L_166)
.L_166:
        /*004c*/ 	.word	0x00000000
        /*0050*/ 	.short	0x0000
        /*0052*/ 	.short	0x0000
        /*0054*/ 	.byte	0x00, 0xf5, 0x21, 0x00


	//----- nvinfo : EIATTR_SPARSE_MMA_MASK
	.align		4
.L_167:
        /*0058*/ 	.byte	0x03, 0x50
        /*005a*/ 	.short	0x0000


	//----- nvinfo : EIATTR_MAXREG_COUNT
	.align		4
        /*005c*/ 	.byte	0x03, 0x1b
        /*005e*/ 	.short	0x00ff


	//----- nvinfo : EIATTR_MERCURY_ISA_VERSION
	.align		4
        /*0060*/ 	.byte	0x03, 0x5f
        /*0062*/ 	.short	0x0101


	//----- nvinfo : EIATTR_VRC_CTA_INIT_COUNT
	.align		4
        /*0064*/ 	.byte	0x02, 0x4a
	.zero		1
	.zero		1


	//----- nvinfo : EIATTR_EXIT_INSTR_OFFSETS
	.align		4
        /*0068*/ 	.byte	0x04, 0x1c
        /*006a*/ 	.short	(.L_169 - .L_168)


	//   ....[0]....
.L_168:
        /*006c*/ 	.word	0x000000a0


	//   ....[1]....
        /*0070*/ 	.word	0x00000560


	//   ....[2]....
        /*0074*/ 	.word	0x00003170


	//----- nvinfo : EIATTR_CRS_STACK_SIZE
	.align		4
.L_169:
        /*0078*/ 	.byte	0x04, 0x1e
        /*007a*/ 	.short	(.L_171 - .L_170)
.L_170:
        /*007c*/ 	.word	0x00000000


	//----- nvinfo : EIATTR_CBANK_PARAM_SIZE
	.align		4
.L_171:
        /*0080*/ 	.byte	0x03, 0x19
        /*0082*/ 	.short	0x0020


	//----- nvinfo : EIATTR_PARAM_CBANK
	.align		4
        /*0084*/ 	.byte	0x04, 0x0a
        /*0086*/ 	.short	(.L_173 - .L_172)
	.align		4
.L_172:
        /*0088*/ 	.word	index@(.nv.constant0._Z16calculateFitnessPK4CityPKiPdii)
        /*008c*/ 	.short	0x0380
        /*008e*/ 	.short	0x0020


	//----- nvinfo : EIATTR_SW_WAR
	.align		4
.L_173:
        /*0090*/ 	.byte	0x04, 0x36
        /*0092*/ 	.short	(.L_175 - .L_174)
.L_174:
        /*0094*/ 	.word	0x00000008
.L_175:


//--------------------- .nv.callgraph             --------------------------
	.section	.nv.callgraph,"",@"SHT_CUDA_CALLGRAPH"
	.align	4
	.sectionentsize	8
	.align		4
        /*0000*/ 	.word	0x00000000
	.align		4
        /*0004*/ 	.word	0xffffffff
	.align		4
        /*0008*/ 	.word	0x00000000
	.align		4
        /*000c*/ 	.word	0xfffffffe
	.align		4
        /*0010*/ 	.word	0x00000000
	.align		4
        /*0014*/ 	.word	0xfffffffd
	.align		4
        /*0018*/ 	.word	0x00000000
	.align		4
        /*001c*/ 	.word	0xfffffffc


//--------------------- .nv.constant4             --------------------------
	.section	.nv.constant4,"a",@progbits
	.align	8
	.align		8
.nv.constant4:
        /*0000*/ 	.dword	precalc_xorwow_matrix
	.align		8
        /*0008*/ 	.dword	precalc_xorwow_offset_matrix
	.align		8
        /*0010*/ 	.dword	mrg32k3aM1
	.align		8
        /*0018*/ 	.dword	mrg32k3aM2
	.align		8
        /*0020*/ 	.dword	mrg32k3aM1SubSeq
	.align		8
        /*0028*/ 	.dword	mrg32k3aM2SubSeq
	.align		8
        /*0030*/ 	.dword	mrg32k3aM1Seq
	.align		8
        /*0038*/ 	.dword	mrg32k3aM2Seq
	.align		8
        /*0040*/ 	.dword	_ZN34_INTERNAL_d15be8ad_4_k_cu_9ea9e2d64cuda3std3__45__cpo5beginE
	.align		8
        /*0048*/ 	.dword	_ZN34_INTERNAL_d15be8ad_4_k_cu_9ea9e2d64cuda3std3__45__cpo3endE
	.align		8
        /*0050*/ 	.dword	_ZN34_INTERNAL_d15be8ad_4_k_cu_9ea9e2d64cuda3std3__45__cpo6cbeginE
	.align		8
        /*0058*/ 	.dword	_ZN34_INTERNAL_d15be8ad_4_k_cu_9ea9e2d64cuda3std3__45__cpo4cendE
	.align		8
        /*0060*/ 	.dword	_ZN34_INTERNAL_d15be8ad_4_k_cu_9ea9e2d64cuda3std3__45__cpo6rbeginE
	.align		8
        /*0068*/ 	.dword	_ZN34_INTERNAL_d15be8ad_4_k_cu_9ea9e2d64cuda3std3__45__cpo4rendE
	.align		8
        /*0070*/ 	.dword	_ZN34_INTERNAL_d15be8ad_4_k_cu_9ea9e2d64cuda3std3__45__cpo7crbeginE
	.align		8
        /*0078*/ 	.dword	_ZN34_INTERNAL_d15be8ad_4_k_cu_9ea9e2d64cuda3std3__45__cpo5crendE
	.align		8
        /*0080*/ 	.dword	_ZN34_INTERNAL_d15be8ad_4_k_cu_9ea9e2d64cuda3std3__436_GLOBAL__N__d15be8ad_4_k_cu_9ea9e2d66ignoreE
	.align		8
        /*0088*/ 	.dword	_ZN34_INTERNAL_d15be8ad_4_k_cu_9ea9e2d64cuda3std3__419piecewise_constructE
	.align		8
        /*0090*/ 	.dword	_ZN34_INTERNAL_d15be8ad_4_k_cu_9ea9e2d64cuda3std3__48in_placeE
	.align		8
        /*0098*/ 	.dword	_ZN34_INTERNAL_d15be8ad_4_k_cu_9ea9e2d64cuda3std3__420unreachable_sentinelE
	.align		8
        /*00a0*/ 	.dword	_ZN34_INTERNAL_d15be8ad_4_k_cu_9ea9e2d64cuda3std3__47nulloptE
	.align		8
        /*00a8*/ 	.dword	_ZN34_INTERNAL_d15be8ad_4_k_cu_9ea9e2d64cuda3std3__48unexpectE
	.align		8
        /*00b0*/ 	.dword	_ZN34_INTERNAL_d15be8ad_4_k_cu_9ea9e2d64cuda3std6ranges3__45__cpo4swapE
	.align		8
        /*00b8*/ 	.dword	_ZN34_INTERNAL_d15be8ad_4_k_cu_9ea9e2d64cuda3std6ranges3__45__cpo9iter_moveE
	.align		8
        /*00c0*/ 	.dword	_ZN34_INTERNAL_d15be8ad_4_k_cu_9ea9e2d64cuda3std6ranges3__45__cpo5beginE
	.align		8
        /*00c8*/ 	.dword	_ZN34_INTERNAL_d15be8ad_4_k_cu_9ea9e2d64cuda3std6ranges3__45__cpo3endE
	.align		8
        /*00d0*/ 	.dword	_ZN34_INTERNAL_d15be8ad_4_k_cu_9ea9e2d64cuda3std6ranges3__45__cpo6cbeginE
	.align		8
        /*00d8*/ 	.dword	_ZN34_INTERNAL_d15be8ad_4_k_cu_9ea9e2d64cuda3std6ranges3__45__cpo4cendE
	.align		8
        /*00e0*/ 	.dword	_ZN34_INTERNAL_d15be8ad_4_k_cu_9ea9e2d64cuda3std6ranges3__45__cpo7advanceE
	.align		8
        /*00e8*/ 	.dword	_ZN34_INTERNAL_d15be8ad_4_k_cu_9ea9e2d64cuda3std6ranges3__45__cpo9iter_swapE
	.align		8
        /*00f0*/ 	.dword	_ZN34_INTERNAL_d15be8ad_4_k_cu_9ea9e2d64cuda3std6ranges3__45__cpo4nextE
	.align		8
        /*00f8*/ 	.dword	_ZN34_INTERNAL_d15be8ad_4_k_cu_9ea9e2d64cuda3std6ranges3__45__cpo4prevE
	.align		8
        /*0100*/ 	.dword	_ZN34_INTERNAL_d15be8ad_4_k_cu_9ea9e2d64cuda3std6ranges3__45__cpo4dataE
	.align		8
        /*0108*/ 	.dword	_ZN34_INTERNAL_d15be8ad_4_k_cu_9ea9e2d64cuda3std6ranges3__45__cpo5cdataE
	.align		8
        /*0110*/ 	.dword	_ZN34_INTERNAL_d15be8ad_4_k_cu_9ea9e2d64cuda3std6ranges3__45__cpo4sizeE
	.align		8
        /*0118*/ 	.dword	_ZN34_INTERNAL_d15be8ad_4_k_cu_9ea9e2d64cuda3std6ranges3__45__cpo5ssizeE
	.align		8
        /*0120*/ 	.dword	_ZN34_INTERNAL_d15be8ad_4_k_cu_9ea9e2d64cuda3std6ranges3__45__cpo8distanceE
	.align		8
        /*0128*/ 	.dword	_ZN34_INTERNAL_d15be8ad_4_k_cu_9ea9e2d66thrust24THRUST_300001_SM_1000_NS8cuda_cub3parE
	.align		8
        /*0130*/ 	.dword	_ZN34_INTERNAL_d15be8ad_4_k_cu_9ea9e2d66thrust24THRUST_300001_SM_1000_NS8cuda_cub10par_nosyncE
	.align		8
        /*0138*/ 	.dword	_ZN34_INTERNAL_d15be8ad_4_k_cu_9ea9e2d66thrust24THRUST_300001_SM_1000_NS6system6detail10sequential3seqE
	.align		8
        /*0140*/ 	.dword	_ZN34_INTERNAL_d15be8ad_4_k_cu_9ea9e2d66thrust24THRUST_300001_SM_1000_NS12placeholders2_1E
	.align		8
        /*0148*/ 	.dword	_ZN34_INTERNAL_d15be8ad_4_k_cu_9ea9e2d66thrust24THRUST_300001_SM_1000_NS12placeholders2_2E
	.align		8
        /*0150*/ 	.dword	_ZN34_INTERNAL_d15be8ad_4_k_cu_9ea9e2d66thrust24THRUST_300001_SM_1000_NS12placeholders2_3E
	.align		8
        /*0158*/ 	.dword	_ZN34_INTERNAL_d15be8ad_4_k_cu_9ea9e2d66thrust24THRUST_300001_SM_1000_NS12placeholders2_4E
	.align		8
        /*0160*/ 	.dword	_ZN34_INTERNAL_d15be8ad_4_k_cu_9ea9e2d66thrust24THRUST_300001_SM_1000_NS12placeholders2_5E
	.align		8
        /*0168*/ 	.dword	_ZN34_INTERNAL_d15be8ad_4_k_cu_9ea9e2d66thrust24THRUST_300001_SM_1000_NS12placeholders2_6E
	.align		8
        /*0170*/ 	.dword	_ZN34_INTERNAL_d15be8ad_4_k_cu_9ea9e2d66thrust24THRUST_300001_SM_1000_NS12placeholders2_7E
	.align		8
        /*0178*/ 	.dword	_ZN34_INTERNAL_d15be8ad_4_k_cu_9ea9e2d66thrust24THRUST_300001_SM_1000_NS12placeholders2_8E
	.align		8
        /*0180*/ 	.dword	_ZN34_INTERNAL_d15be8ad_4_k_cu_9ea9e2d66thrust24THRUST_300001_SM_1000_NS12placeholders2_9E
	.align		8
        /*0188*/ 	.dword	_ZN34_INTERNAL_d15be8ad_4_k_cu_9ea9e2d66thrust24THRUST_300001_SM_1000_NS12placeholders3_10E
	.align		8
        /*0190*/ 	.dword	_ZN34_INTERNAL_d15be8ad_4_k_cu_9ea9e2d66thrust24THRUST_300001_SM_1000_NS3seqE


//--------------------- .nv.constant3             --------------------------
	.section	.nv.constant3,"a",@progbits
	.align	8
.nv.constant3:
	.type		__cr_lgamma_table,@object
	.size		__cr_lgamma_table,(.L_8 - __cr_lgamma_table)
__cr_lgamma_table:
        /*0000*/ 	.byte	0x00, 0x00, 0x00, 0x00, 0x00, 0x00, 0x00, 0x00, 0x00, 0x00, 0x00, 0x00, 0x00, 0x00, 0x00, 0x00
        /*0010*/ 	.byte	0xef, 0x39, 0xfa, 0xfe, 0x42, 0x2e, 0xe6, 0x3f, 0x02, 0x20, 0x2a, 0xfa, 0x0b, 0xab, 0xfc, 0x3f
        /*0020*/ 	.byte	0xf9, 0x2c, 0x92, 0x7c, 0xa7, 0x6c, 0x09, 0x40, 0xc9, 0x79, 0x44, 0x3c, 0x64, 0x26, 0x13, 0x40
        /*0030*/ 	.byte	0xca, 0x01, 0xcf, 0x3a, 0x27, 0x51, 0x1a, 0x40, 0x30, 0xcc, 0x2d, 0xf3, 0xe1, 0x0c, 0x21, 0x40
        /*0040*/ 	.byte	0x0d, 0xb7, 0xfc, 0x82, 0x8e, 0x35, 0x25, 0x40
.L_8:


//--------------------- .text._ZN3cub18CUB_300001_SM_10006detail11EmptyKernelIvEEvv --------------------------
	.section	.text._ZN3cub18CUB_300001_SM_10006detail11EmptyKernelIvEEvv,"ax",@progbits
	.align	128
        .global         _ZN3cub18CUB_300001_SM_10006detail11EmptyKernelIvEEvv
        .type           _ZN3cub18CUB_300001_SM_10006detail11EmptyKernelIvEEvv,@function
        .size           _ZN3cub18CUB_300001_SM_10006detail11EmptyKernelIvEEvv,(.L_x_95 - _ZN3cub18CUB_300001_SM_10006detail11EmptyKernelIvEEvv)
        .other          _ZN3cub18CUB_300001_SM_10006detail11EmptyKernelIvEEvv,@"STO_CUDA_ENTRY STV_DEFAULT"
_ZN3cub18CUB_300001_SM_10006detail11EmptyKernelIvEEvv:
.text._ZN3cub18CUB_300001_SM_10006detail11EmptyKernelIvEEvv:
[----:B------:R-:W-:Y:S01]  /*0000*/  LDC R1, c[0x0][0x37c] ;  /* 0x0000df00ff017b82 */ /* 0x000fe20000000800 */
[----:B------:R-:W-:Y:S05]  /*0010*/  EXIT ;  /* 0x000000000000794d */ /* 0x000fea0003800000 */
.L_x_0:
[----:B------:R-:W-:-:S00]  /*0020*/  BRA `(.L_x_0) ;  /* 0xfffffffc00fc7947 */ /* 0x000fc0000383ffff */
[----:B------:R-:W-:-:S00]  /*0030*/  NOP ;  /* 0x0000000000007918 */ /* 0x000fc00000000000 */
        /* <DEDUP_REMOVED lines=12> */
.L_x_95:


//--------------------- .text._Z12applyNextGenPK4CityPiS2_PdiiP17curandStateXORWOW --------------------------
	.section	.text._Z12applyNextGenPK4CityPiS2_PdiiP17curandStateXORWOW,"ax",@progbits
	.align	128
        .global         _Z12applyNextGenPK4CityPiS2_PdiiP17curandStateXORWOW
        .type           _Z12applyNextGenPK4CityPiS2_PdiiP17curandStateXORWOW,@function
        .size           _Z12applyNextGenPK4CityPiS2_PdiiP17curandStateXORWOW,(.L_x_96 - _Z12applyNextGenPK4CityPiS2_PdiiP17curandStateXORWOW)
        .other          _Z12applyNextGenPK4CityPiS2_PdiiP17curandStateXORWOW,@"STO_CUDA_ENTRY STV_DEFAULT"
_Z12applyNextGenPK4CityPiS2_PdiiP17curandStateXORWOW:
.text._Z12applyNextGenPK4CityPiS2_PdiiP17curandStateXORWOW:
[----:B------:R-:W-:Y:S01]  /*0000*/  LDC R1, c[0x0][0x37c] ;  /* 0x0000df00ff017b82 */ /* 0x000fe20000000800 */
[----:B------:R-:W0:Y:S07]  /*0010*/  S2R R3, SR_TID.X ;  /* 0x0000000000037919 */ /* 0x000e2e0000002100 */
[----:B------:R-:W0:Y:S08]  /*0020*/  S2UR UR4, SR_CTAID.X ;  /* 0x00000000000479c3 */ /* 0x000e300000002500 */
[----:B------:R-:W0:Y:S08]  /*0030*/  LDC R2, c[0x0][0x360] ;  /* 0x0000d800ff027b82 */ /* 0x000e300000000800 */
[----:B------:R-:W1:Y:S01]  /*0040*/  LDC.64 R4, c[0x0][0x3a0] ;  /* 0x0000e800ff047b82 */ /* 0x000e620000000a00 */
[----:B0-----:R-:W-:Y:S01]  /*0050*/  IMAD R3, R2, UR4, R3 ;  /* 0x0000000402037c24 */ /* 0x001fe2000f8e0203 */
[----:B-1----:R-:W-:-:S04]  /*0060*/  ISETP.GE.AND P0, PT, R4, 0x1, PT ;  /* 0x000000010400780c */ /* 0x002fc80003f06270 */
[----:B------:R-:W-:-:S13]  /*0070*/  ISETP.GE.U32.OR P0, PT, R3, R5, !P0 ;  /* 0x000000050300720c */ /* 0x000fda0004706470 */
[----:B------:R-:W-:Y:S05]  /*0080*/  @P0 EXIT ;  /* 0x000000000000094d */ /* 0x000fea0003800000 */
[----:B------:R-:W0:Y:S01]  /*0090*/  LDCU UR4, c[0x0][0x370] ;  /* 0x00006e00ff0477ac */ /* 0x000e220008000800 */
[C---:B------:R-:W-:Y:S02]  /*00a0*/  LOP3.LUT R12, R4.reuse, 0x7, RZ, 0xc0, !PT ;  /* 0x00000007040c7812 */ /* 0x040fe400078ec0ff */
[----:B------:R-:W-:Y:S01]  /*00b0*/  LOP3.LUT R13, R4, 0xf, RZ, 0xc0, !PT ;  /* 0x0000000f040d7812 */ /* 0x000fe200078ec0ff */
[----:B------:R-:W1:Y:S02]  /*00c0*/  LDCU.64 UR6, c[0x0][0x358] ;  /* 0x00006b00ff0677ac */ /* 0x000e640008000a00 */
[----:B------:R-:W-:Y:S02]  /*00d0*/  VIADD R5, R12, 0xffffffff ;  /* 0xffffffff0c057836 */ /* 0x000fe40000000000 */
[----:B------:R-:W-:-:S03]  /*00e0*/  VIADD R0, R13, 0xffffffff ;  /* 0xffffffff0d007836 */ /* 0x000fc60000000000 */
[----:B------:R-:W-:Y:S02]  /*00f0*/  ISETP.GE.U32.AND P1, PT, R5, 0x3, PT ;  /* 0x000000030500780c */ /* 0x000fe40003f26070 */
[----:B------:R-:W-:Y:S02]  /*0100*/  LOP3.LUT R5, R4, 0x7ffffff0, RZ, 0xc0, !PT ;  /* 0x7ffffff004057812 */ /* 0x000fe400078ec0ff */
[----:B------:R-:W-:Y:S02]  /*0110*/  ISETP.GE.U32.AND P0, PT, R0, 0x7, PT ;  /* 0x000000070000780c */ /* 0x000fe40003f06070 */
[----:B------:R-:W-:Y:S01]  /*0120*/  LOP3.LUT R4, R4, 0x3, RZ, 0xc0, !PT ;  /* 0x0000000304047812 */ /* 0x000fe200078ec0ff */
[----:B0-----:R-:W-:Y:S02]  /*0130*/  IMAD R2, R2, UR4, RZ ;  /* 0x0000000402027c24 */ /* 0x001fe4000f8e02ff */
[----:B------:R-:W-:-:S08]  /*0140*/  IMAD.MOV R0, RZ, RZ, -R5 ;  /* 0x000000ffff007224 */ /* 0x000fd000078e0a05 */
.L_x_6:
[----:B0-----:R-:W0:Y:S01]  /*0150*/  LDCU.64 UR4, c[0x0][0x3a0] ;  /* 0x00007400ff0477ac */ /* 0x001e220008000a00 */
[----:B-1----:R-:W-:Y:S01]  /*0160*/  IMAD.MOV.U32 R7, RZ, RZ, RZ ;  /* 0x000000ffff077224 */ /* 0x002fe200078e00ff */
[----:B0-----:R-:W-:Y:S02]  /*0170*/  UISETP.GE.U32.AND UP0, UPT, UR4, 0x10, UPT ;  /* 0x000000100400788c */ /* 0x001fe4000bf06070 */
[----:B------:R-:W-:Y:S02]  /*0180*/  IMAD R6, R3, UR4, RZ ;  /* 0x0000000403067c24 */ /* 0x000fe4000f8e02ff */
[----:B------:R-:W-:-:S05]  /*0190*/  IMAD.IADD R3, R2, 0x1, R3 ;  /* 0x0000000102037824 */ /* 0x000fca00078e0203 */
[----:B------:R-:W-:Y:S01]  /*01a0*/  ISETP.GE.U32.AND P2, PT, R3, UR5, PT ;  /* 0x0000000503007c0c */ /* 0x000fe2000bf46070 */
[----:B--234-:R-:W-:-:S12]  /*01b0*/  BRA.U !UP0, `(.L_x_1) ;  /* 0x0000000108d47547 */ /* 0x01cfd8000b800000 */
[----:B------:R-:W0:Y:S01]  /*01c0*/  LDC.64 R8, c[0x0][0x390] ;  /* 0x0000e400ff087b82 */ /* 0x000e220000000a00 */
[----:B------:R-:W-:-:S07]  /*01d0*/  IMAD.SHL.U32 R7, R6, 0x4, RZ ;  /* 0x0000000406077824 */ /* 0x000fce00078e00ff */
[----:B------:R-:W2:Y:S01]  /*01e0*/  LDC.64 R10, c[0x0][0x388] ;  /* 0x0000e200ff0a7b82 */ /* 0x000ea20000000a00 */
[----:B0-----:R-:W-:Y:S02]  /*01f0*/  IADD3 R16, P3, P4, R7, 0x20, R8 ;  /* 0x0000002007107810 */ /* 0x001fe40007c7e008 */
[----:B------:R-:W-:-:S04]  /*0200*/  SHF.R.U32.HI R8, RZ, 0x1e, R6 ;  /* 0x0000001eff087819 */ /* 0x000fc80000011606 */
[----:B------:R-:W-:Y:S02]  /*0210*/  IADD3.X R15, PT, PT, R8, R9, RZ, P3, P4 ;  /* 0x00000009080f7210 */ /* 0x000fe40001fe84ff */
[----:B--2---:R-:W-:Y:S01]  /*0220*/  IADD3 R14, P5, P6, R7, 0x20, R10 ;  /* 0x00000020070e7810 */ /* 0x004fe20007ebe00a */
[----:B------:R-:W-:-:S03]  /*0230*/  IMAD.MOV.U32 R7, RZ, RZ, R0 ;  /* 0x000000ffff077224 */ /* 0x000fc600078e0000 */
[----:B------:R-:W-:-:S09]  /*0240*/  IADD3.X R23, PT, PT, R8, R11, RZ, P5, P6 ;  /* 0x0000000b08177210 */ /* 0x000fd20002fec4ff */
.L_x_2:
[----:B------:R-:W-:Y:S02]  /*0250*/  IMAD.MOV.U32 R10, RZ, RZ, R16 ;  /* 0x000000ffff0a7224 */ /* 0x000fe400078e0010 */
[----:B------:R-:W-:-:S05]  /*0260*/  IMAD.MOV.U32 R11, RZ, RZ, R15 ;  /* 0x000000ffff0b7224 */ /* 0x000fca00078e000f */
[----:B-1----:R-:W2:Y:S01]  /*0270*/  LDG.E R15, desc[UR6][R10.64+-0x20] ;  /* 0xffffe0060a0f7981 */ /* 0x002ea2000c1e1900 */
[----:B----4-:R-:W-:Y:S02]  /*0280*/  IMAD.MOV.U32 R8, RZ, RZ, R14 ;  /* 0x000000ffff087224 */ /* 0x010fe400078e000e */
[----:B------:R-:W-:-:S05]  /*0290*/  IMAD.MOV.U32 R9, RZ, RZ, R23 ;  /* 0x000000ffff097224 */ /* 0x000fca00078e0017 */
[----:B--2---:R0:W-:Y:S04]  /*02a0*/  STG.E desc[UR6][R8.64+-0x20], R15 ;  /* 0xffffe00f08007986 */ /* 0x0041e8000c101906 */
[----:B------:R-:W2:Y:S04]  /*02b0*/  LDG.E R17, desc[UR6][R10.64+-0x1c] ;  /* 0xffffe4060a117981 */ /* 0x000ea8000c1e1900 */
[----:B--2---:R1:W-:Y:S04]  /*02c0*/  STG.E desc[UR6][R8.64+-0x1c], R17 ;  /* 0xffffe41108007986 */ /* 0x0043e8000c101906 */
[----:B------:R-:W2:Y:S04]  /*02d0*/  LDG.E R19, desc[UR6][R10.64+-0x18] ;  /* 0xffffe8060a137981 */ /* 0x000ea8000c1e1900 */
[----:B--2---:R2:W-:Y:S04]  /*02e0*/  STG.E desc[UR6][R8.64+-0x18], R19 ;  /* 0xffffe81308007986 */ /* 0x0045e8000c101906 */
[----:B------:R-:W3:Y:S04]  /*02f0*/  LDG.E R21, desc[UR6][R10.64+-0x14] ;  /* 0xffffec060a157981 */ /* 0x000ee8000c1e1900 */
[----:B---3--:R3:W-:Y:S04]  /*0300*/  STG.E desc[UR6][R8.64+-0x14], R21 ;  /* 0xffffec1508007986 */ /* 0x0087e8000c101906 */
[----:B------:R-:W4:Y:S04]  /*0310*/  LDG.E R23, desc[UR6][R10.64+-0x10] ;  /* 0xfffff0060a177981 */ /* 0x000f28000c1e1900 */
[----:B----4-:R4:W-:Y:S04]  /*0320*/  STG.E desc[UR6][R8.64+-0x10], R23 ;  /* 0xfffff01708007986 */ /* 0x0109e8000c101906 */
[----:B------:R-:W5:Y:S04]  /*0330*/  LDG.E R25, desc[UR6][R10.64+-0xc] ;  /* 0xfffff4060a197981 */ /* 0x000f68000c1e1900 */
[----:B-----5:R5:W-:Y:S04]  /*0340*/  STG.E desc[UR6][R8.64+-0xc], R25 ;  /* 0xfffff41908007986 */ /* 0x020be8000c101906 */
[----:B0-----:R-:W2:Y:S04]  /*0350*/  LDG.E R15, desc[UR6][R10.64+-0x8] ;  /* 0xfffff8060a0f7981 */ /* 0x001ea8000c1e1900 */
[----:B--2---:R0:W-:Y:S04]  /*0360*/  STG.E desc[UR6][R8.64+-0x8], R15 ;  /* 0xfffff80f08007986 */ /* 0x0041e8000c101906 */
[----:B-1----:R-:W2:Y:S04]  /*0370*/  LDG.E R17, desc[UR6][R10.64+-0x4] ;  /* 0xfffffc060a117981 */ /* 0x002ea8000c1e1900 */
[----:B--2---:R1:W-:Y:S04]  /*0380*/  STG.E desc[UR6][R8.64+-0x4], R17 ;  /* 0xfffffc1108007986 */ /* 0x0043e8000c101906 */
[----:B------:R-:W2:Y:S04]  /*0390*/  LDG.E R19, desc[UR6][R10.64] ;  /* 0x000000060a137981 */ /* 0x000ea8000c1e1900 */
[----:B--2---:R2:W-:Y:S04]  /*03a0*/  STG.E desc[UR6][R8.64], R19 ;  /* 0x0000001308007986 */ /* 0x0045e8000c101906 */
[----:B---3--:R-:W3:Y:S04]  /*03b0*/  LDG.E R21, desc[UR6][R10.64+0x4] ;  /* 0x000004060a157981 */ /* 0x008ee8000c1e1900 */
[----:B---3--:R3:W-:Y:S04]  /*03c0*/  STG.E desc[UR6][R8.64+0x4], R21 ;  /* 0x0000041508007986 */ /* 0x0087e8000c101906 */
[----:B----4-:R-:W4:Y:S04]  /*03d0*/  LDG.E R23, desc[UR6][R10.64+0x8] ;  /* 0x000008060a177981 */ /* 0x010f28000c1e1900 */
[----:B----4-:R-:W-:Y:S04]  /*03e0*/  STG.E desc[UR6][R8.64+0x8], R23 ;  /* 0x0000081708007986 */ /* 0x010fe8000c101906 */
[----:B-----5:R-:W4:Y:S04]  /*03f0*/  LDG.E R25, desc[UR6][R10.64+0xc] ;  /* 0x00000c060a197981 */ /* 0x020f28000c1e1900 */
[----:B----4-:R-:W-:Y:S04]  /*0400*/  STG.E desc[UR6][R8.64+0xc], R25 ;  /* 0x00000c1908007986 */ /* 0x010fe8000c101906 */
[----:B0-----:R-:W4:Y:S04]  /*0410*/  LDG.E R15, desc[UR6][R10.64+0x10] ;  /* 0x000010060a0f7981 */ /* 0x001f28000c1e1900 */
[----:B----4-:R0:W-:Y:S04]  /*0420*/  STG.E desc[UR6][R8.64+0x10], R15 ;  /* 0x0000100f08007986 */ /* 0x0101e8000c101906 */
[----:B-1----:R-:W4:Y:S04]  /*0430*/  LDG.E R17, desc[UR6][R10.64+0x14] ;  /* 0x000014060a117981 */ /* 0x002f28000c1e1900 */
[----:B----4-:R4:W-:Y:S04]  /*0440*/  STG.E desc[UR6][R8.64+0x14], R17 ;  /* 0x0000141108007986 */ /* 0x0109e8000c101906 */
[----:B--2---:R-:W2:Y:S04]  /*0450*/  LDG.E R19, desc[UR6][R10.64+0x18] ;  /* 0x000018060a137981 */ /* 0x004ea8000c1e1900 */
[----:B--2---:R4:W-:Y:S04]  /*0460*/  STG.E desc[UR6][R8.64+0x18], R19 ;  /* 0x0000181308007986 */ /* 0x0049e8000c101906 */
[----:B---3--:R-:W2:Y:S01]  /*0470*/  LDG.E R21, desc[UR6][R10.64+0x1c] ;  /* 0x00001c060a157981 */ /* 0x008ea2000c1e1900 */
[----:B------:R-:W-:Y:S01]  /*0480*/  VIADD R7, R7, 0x10 ;  /* 0x0000001007077836 */ /* 0x000fe20000000000 */
[----:B------:R-:W-:-:S02]  /*0490*/  IADD3 R16, P4, PT, R10, 0x40, RZ ;  /* 0x000000400a107810 */ /* 0x000fc40007f9e0ff */
[----:B------:R-:W-:Y:S02]  /*04a0*/  IADD3 R14, P5, PT, R8, 0x40, RZ ;  /* 0x00000040080e7810 */ /* 0x000fe40007fbe0ff */
[----:B------:R-:W-:Y:S01]  /*04b0*/  ISETP.NE.AND P3, PT, R7, RZ, PT ;  /* 0x000000ff0700720c */ /* 0x000fe20003f65270 */
[----:B0-----:R-:W-:Y:S02]  /*04c0*/  IMAD.X R15, RZ, RZ, R11, P4 ;  /* 0x000000ffff0f7224 */ /* 0x001fe400020e060b */
[----:B------:R-:W-:Y:S01]  /*04d0*/  IMAD.X R23, RZ, RZ, R9, P5 ;  /* 0x000000ffff177224 */ /* 0x000fe200028e0609 */
[----:B--2---:R4:W-:Y:S09]  /*04e0*/  STG.E desc[UR6][R8.64+0x1c], R21 ;  /* 0x00001c1508007986 */ /* 0x0049f2000c101906 */
[----:B------:R-:W-:Y:S05]  /*04f0*/  @P3 BRA `(.L_x_2) ;  /* 0xfffffffc00543947 */ /* 0x000fea000383ffff */
[----:B------:R-:W-:-:S07]  /*0500*/  IMAD.MOV.U32 R7, RZ, RZ, R5 ;  /* 0x000000ffff077224 */ /* 0x000fce00078e0005 */
.L_x_1:
[----:B------:R-:W-:-:S13]  /*0510*/  ISETP.NE.AND P3, PT, R13, RZ, PT ;  /* 0x000000ff0d00720c */ /* 0x000fda0003f65270 */
[----:B------:R-:W-:Y:S05]  /*0520*/  @!P3 BRA `(.L_x_3) ;  /* 0x000000040020b947 */ /* 0x000fea0003800000 */
[----:B------:R-:W-:Y:S01]  /*0530*/  ISETP.NE.AND P3, PT, R12, RZ, PT ;  /* 0x000000ff0c00720c */ /* 0x000fe20003f65270 */
[----:B------:R-:W-:-:S12]  /*0540*/  @!P0 BRA `(.L_x_4) ;  /* 0x00000000006c8947 */ /* 0x000fd80003800000 */
[----:B------:R-:W0:Y:S01]  /*0550*/  LDCU.64 UR4, c[0x0][0x390] ;  /* 0x00007200ff0477ac */ /* 0x000e220008000a00 */
[----:B----4-:R-:W-:-:S05]  /*0560*/  IADD3 R9, P4, PT, R6, R7, RZ ;  /* 0x0000000706097210 */ /* 0x010fca0007f9e0ff */
[----:B------:R-:W-:Y:S02]  /*0570*/  IMAD.X R10, RZ, RZ, RZ, P4 ;  /* 0x000000ffff0a7224 */ /* 0x000fe400020e06ff */
[----:B------:R-:W-:-:S03]  /*0580*/  IMAD.SHL.U32 R8, R9, 0x4, RZ ;  /* 0x0000000409087824 */ /* 0x000fc600078e00ff */
[----:B------:R-:W-:Y:S02]  /*0590*/  SHF.L.U64.HI R9, R9, 0x2, R10 ;  /* 0x0000000209097819 */ /* 0x000fe4000001020a */
[----:B0-----:R-:W-:-:S04]  /*05a0*/  IADD3 R10, P4, PT, R8, UR4, RZ ;  /* 0x00000004080a7c10 */ /* 0x001fc8000ff9e0ff */
[----:B------:R-:W-:Y:S01]  /*05b0*/  IADD3.X R11, PT, PT, R9, UR5, RZ, P4, !PT ;  /* 0x00000005090b7c10 */ /* 0x000fe2000a7fe4ff */
[----:B------:R-:W0:Y:S04]  /*05c0*/  LDCU.64 UR4, c[0x0][0x388] ;  /* 0x00007100ff0477ac */ /* 0x000e280008000a00 */
[----:B-1----:R-:W2:Y:S01]  /*05d0*/  LDG.E R15, desc[UR6][R10.64] ;  /* 0x000000060a0f7981 */ /* 0x002ea2000c1e1900 */
[----:B0-----:R-:W-:-:S04]  /*05e0*/  IADD3 R8, P4, PT, R8, UR4, RZ ;  /* 0x0000000408087c10 */ /* 0x001fc8000ff9e0ff */
[----:B------:R-:W-:-:S05]  /*05f0*/  IADD3.X R9, PT, PT, R9, UR5, RZ, P4, !PT ;  /* 0x0000000509097c10 */ /* 0x000fca000a7fe4ff */
[----:B--2---:R0:W-:Y:S04]  /*0600*/  STG.E desc[UR6][R8.64], R15 ;  /* 0x0000000f08007986 */ /* 0x0041e8000c101906 */
[----:B------:R-:W2:Y:S04]  /*0610*/  LDG.E R17, desc[UR6][R10.64+0x4] ;  /* 0x000004060a117981 */ /* 0x000ea8000c1e1900 */
[----:B--2---:R1:W-:Y:S04]  /*0620*/  STG.E desc[UR6][R8.64+0x4], R17 ;  /* 0x0000041108007986 */ /* 0x0043e8000c101906 */
[----:B------:R-:W2:Y:S04]  /*0630*/  LDG.E R19, desc[UR6][R10.64+0x8] ;  /* 0x000008060a137981 */ /* 0x000ea8000c1e1900 */
[----:B--2---:R2:W-:Y:S04]  /*0640*/  STG.E desc[UR6][R8.64+0x8], R19 ;  /* 0x0000081308007986 */ /* 0x0045e8000c101906 */
[----:B------:R-:W3:Y:S04]  /*0650*/  LDG.E R21, desc[UR6][R10.64+0xc] ;  /* 0x00000c060a157981 */ /* 0x000ee8000c1e1900 */
[----:B---3--:R2:W-:Y:S04]  /*0660*/  STG.E desc[UR6][R8.64+0xc], R21 ;  /* 0x00000c1508007986 */ /* 0x0085e8000c101906 */
[----:B------:R-:W3:Y:S04]  /*0670*/  LDG.E R23, desc[UR6][R10.64+0x10] ;  /* 0x000010060a177981 */ /* 0x000ee8000c1e1900 */
[----:B---3--:R2:W-:Y:S04]  /*0680*/  STG.E desc[UR6][R8.64+0x10], R23 ;  /* 0x0000101708007986 */ /* 0x0085e8000c101906 */
[----:B------:R-:W3:Y:S04]  /*0690*/  LDG.E R25, desc[UR6][R10.64+0x14] ;  /* 0x000014060a197981 */ /* 0x000ee8000c1e1900 */
[----:B---3--:R2:W-:Y:S04]  /*06a0*/  STG.E desc[UR6][R8.64+0x14], R25 ;  /* 0x0000141908007986 */ /* 0x0085e8000c101906 */
[----:B0-----:R-:W3:Y:S04]  /*06b0*/  LDG.E R15, desc[UR6][R10.64+0x18] ;  /* 0x000018060a0f7981 */ /* 0x001ee8000c1e1900 */
[----:B---3--:R2:W-:Y:S04]  /*06c0*/  STG.E desc[UR6][R8.64+0x18], R15 ;  /* 0x0000180f08007986 */ /* 0x0085e8000c101906 */
[----:B-1----:R-:W3:Y:S01]  /*06d0*/  LDG.E R17, desc[UR6][R10.64+0x1c] ;  /* 0x00001c060a117981 */ /* 0x002ee2000c1e1900 */
[----:B------:R-:W-:-:S03]  /*06e0*/  VIADD R7, R7, 0x8 ;  /* 0x0000000807077836 */ /* 0x000fc60000000000 */
[----:B---3--:R2:W-:Y:S04]  /*06f0*/  STG.E desc[UR6][R8.64+0x1c], R17 ;  /* 0x00001c1108007986 */ /* 0x0085e8000c101906 */
.L_x_4:
[----:B------:R-:W-:Y:S05]  /*0700*/  @!P3 BRA `(.L_x_3) ;  /* 0x0000000000a8b947 */ /* 0x000fea0003800000 */
[----:B------:R-:W-:Y:S01]  /*0710*/  ISETP.NE.AND P3, PT, R4, RZ, PT ;  /* 0x000000ff0400720c */ /* 0x000fe20003f65270 */
[----:B------:R-:W-:-:S12]  /*0720*/  @!P1 BRA `(.L_x_5) ;  /* 0x00000000004c9947 */ /* 0x000fd80003800000 */
[----:B------:R-:W0:Y:S01]  /*0730*/  LDCU.64 UR4, c[0x0][0x390] ;  /* 0x00007200ff0477ac */ /* 0x000e220008000a00 */
[----:B--2-4-:R-:W-:-:S05]  /*0740*/  IADD3 R8, P4, PT, R6, R7, RZ ;  /* 0x0000000706087210 */ /* 0x014fca0007f9e0ff */
        /* <DEDUP_REMOVED lines=14> */
[----:B------:R-:W2:Y:S01]  /*0830*/  LDG.E R21, desc[UR6][R10.64+0xc] ;  /* 0x00000c060a157981 */ /* 0x000ea2000c1e1900 */
[----:B------:R-:W-:-:S03]  /*0840*/  VIADD R7, R7, 0x4 ;  /* 0x0000000407077836 */ /* 0x000fc60000000000 */
[----:B--2---:R0:W-:Y:S04]  /*0850*/  STG.E desc[UR6][R8.64+0xc], R21 ;  /* 0x00000c1508007986 */ /* 0x0041e8000c101906 */
.L_x_5:
[----:B------:R-:W-:Y:S05]  /*0860*/  @!P3 BRA `(.L_x_3) ;  /* 0x000000000050b947 */ /* 0x000fea0003800000 */
[----:B------:R-:W3:Y:S01]  /*0870*/  LDCU.64 UR4, c[0x0][0x390] ;  /* 0x00007200ff0477ac */ /* 0x000ee20008000a00 */
[----:B------:R-:W-:-:S05]  /*0880*/  IADD3 R6, P3, PT, R6, R7, RZ ;  /* 0x0000000706067210 */ /* 0x000fca0007f7e0ff */
[----:B0-2-4-:R-:W-:Y:S02]  /*0890*/  IMAD.X R9, RZ, RZ, RZ, P3 ;  /* 0x000000ffff097224 */ /* 0x015fe400018e06ff */
[----:B------:R-:W-:-:S03]  /*08a0*/  IMAD.SHL.U32 R8, R6, 0x4, RZ ;  /* 0x0000000406087824 */ /* 0x000fc600078e00ff */
[----:B------:R-:W-:Y:S02]  /*08b0*/  SHF.L.U64.HI R9, R6, 0x2, R9 ;  /* 0x0000000206097819 */ /* 0x000fe40000010209 */
[----:B---3--:R-:W-:-:S04]  /*08c0*/  IADD3 R6, P3, PT, R8, UR4, RZ ;  /* 0x0000000408067c10 */ /* 0x008fc8000ff7e0ff */
[----:B------:R-:W-:Y:S01]  /*08d0*/  IADD3.X R7, PT, PT, R9, UR5, RZ, P3, !PT ;  /* 0x0000000509077c10 */ /* 0x000fe20009ffe4ff */
[----:B------:R-:W0:Y:S04]  /*08e0*/  LDCU.64 UR4, c[0x0][0x388] ;  /* 0x00007100ff0477ac */ /* 0x000e280008000a00 */
[----:B-1----:R-:W2:Y:S01]  /*08f0*/  LDG.E R11, desc[UR6][R6.64] ;  /* 0x00000006060b7981 */ /* 0x002ea2000c1e1900 */
[----:B0-----:R-:W-:-:S04]  /*0900*/  IADD3 R8, P3, PT, R8, UR4, RZ ;  /* 0x0000000408087c10 */ /* 0x001fc8000ff7e0ff */
[----:B------:R-:W-:Y:S02]  /*0910*/  IADD3.X R9, PT, PT, R9, UR5, RZ, P3, !PT ;  /* 0x0000000509097c10 */ /* 0x000fe40009ffe4ff */
[----:B------:R-:W-:-:S03]  /*0920*/  ISETP.NE.AND P3, PT, R4, 0x1, PT ;  /* 0x000000010400780c */ /* 0x000fc60003f65270 */
[----:B--2---:R3:W-:Y:S10]  /*0930*/  STG.E desc[UR6][R8.64], R11 ;  /* 0x0000000b08007986 */ /* 0x0047f4000c101906 */
[----:B------:R-:W-:Y:S05]  /*0940*/  @!P3 BRA `(.L_x_3) ;  /* 0x000000000018b947 */ /* 0x000fea0003800000 */
[----:B---3--:R-:W2:Y:S01]  /*0950*/  LDG.E R11, desc[UR6][R6.64+0x4] ;  /* 0x00000406060b7981 */ /* 0x008ea2000c1e1900 */
[----:B------:R-:W-:-:S03]  /*0960*/  ISETP.NE.AND P3, PT, R4, 0x2, PT ;  /* 0x000000020400780c */ /* 0x000fc60003f65270 */
[----:B--2---:R0:W-:Y:S10]  /*0970*/  STG.E desc[UR6][R8.64+0x4], R11 ;  /* 0x0000040b08007986 */ /* 0x0041f4000c101906 */
[----:B------:R-:W-:Y:S05]  /*0980*/  @!P3 BRA `(.L_x_3) ;  /* 0x000000000008b947 */ /* 0x000fea0003800000 */
[----:B------:R-:W2:Y:S04]  /*0990*/  LDG.E R7, desc[UR6][R6.64+0x8] ;  /* 0x0000080606077981 */ /* 0x000ea8000c1e1900 */
[----:B--2---:R1:W-:Y:S02]  /*09a0*/  STG.E desc[UR6][R8.64+0x8], R7 ;  /* 0x0000080708007986 */ /* 0x0043e4000c101906 */
.L_x_3:
[----:B------:R-:W-:Y:S05]  /*09b0*/  @!P2 BRA `(.L_x_6) ;  /* 0xfffffff400e4a947 */ /* 0x000fea000383ffff */
[----:B-1----:R-:W-:Y:S05]  /*09c0*/  EXIT ;  /* 0x000000000000794d */ /* 0x002fea0003800000 */
.L_x_7:
        /* <DEDUP_REMOVED lines=11> */
.L_x_96:


//--------------------- .text._Z22geneticAlgorithmKernelPK4CityPiS2_PdiiP17curandStateXORWOW --------------------------
	.section	.text._Z22geneticAlgorithmKernelPK4CityPiS2_PdiiP17curandStateXORWOW,"ax",@progbits
	.align	128
        .global         _Z22geneticAlgorithmKernelPK4CityPiS2_PdiiP17curandStateXORWOW
        .type           _Z22geneticAlgorithmKernelPK4CityPiS2_PdiiP17curandStateXORWOW,@function
        .size           _Z22geneticAlgorithmKernelPK4CityPiS2_PdiiP17curandStateXORWOW,(.L_x_97 - _Z22geneticAlgorithmKernelPK4CityPiS2_PdiiP17curandStateXORWOW)
        .other          _Z22geneticAlgorithmKernelPK4CityPiS2_PdiiP17curandStateXORWOW,@"STO_CUDA_ENTRY STV_DEFAULT"
_Z22geneticAlgorithmKernelPK4CityPiS2_PdiiP17curandStateXORWOW:
.text._Z22geneticAlgorithmKernelPK4CityPiS2_PdiiP17curandStateXORWOW:
[----:B------:R-:W-:Y:S01]  /*0000*/  LDC R1, c[0x0][0x37c] ;  /* 0x0000df00ff017b82 */ /* 0x000fe20000000800 */
[----:B------:R-:W0:Y:S07]  /*0010*/  S2R R0, SR_TID.X ;  /* 0x0000000000007919 */ /* 0x000e2e0000002100 */
[----:B------:R-:W0:Y:S01]  /*0020*/  S2UR UR4, SR_CTAID.X ;  /* 0x00000000000479c3 */ /* 0x000e220000002500 */
[----:B------:R-:W1:Y:S07]  /*0030*/  LDCU UR5, c[0x0][0x3a4] ;  /* 0x00007480ff0577ac */ /* 0x000e6e0008000800 */
[----:B------:R-:W0:Y:S02]  /*0040*/  LDC R5, c[0x0][0x360] ;  /* 0x0000d800ff057b82 */ /* 0x000e240000000800 */
[----:B0-----:R-:W-:-:S05]  /*0050*/  IMAD R0, R5, UR4, R0 ;  /* 0x0000000405007c24 */ /* 0x001fca000f8e0200 */
[----:B-1----:R-:W-:-:S13]  /*0060*/  ISETP.GE.U32.AND P0, PT, R0, UR5, PT ;  /* 0x0000000500007c0c */ /* 0x002fda000bf06070 */
[----:B------:R-:W-:Y:S05]  /*0070*/  @P0 EXIT ;  /* 0x000000000000094d */ /* 0x000fea0003800000 */
[----:B------:R-:W0:Y:S01]  /*0080*/  LDC R17, c[0x0][0x3a0] ;  /* 0x0000e800ff117b82 */ /* 0x000e220000000800 */
[----:B------:R-:W1:Y:S01]  /*0090*/  LDCU UR4, c[0x0][0x370] ;  /* 0x00006e00ff0477ac */ /* 0x000e620008000800 */
[----:B------:R-:W2:Y:S06]  /*00a0*/  LDCU.64 UR8, c[0x0][0x358] ;  /* 0x00006b00ff0877ac */ /* 0x000eac0008000a00 */
[----:B------:R-:W3:Y:S01]  /*00b0*/  LDC.64 R30, c[0x0][0x390] ;  /* 0x0000e400ff1e7b82 */ /* 0x000ee20000000a00 */
[----:B------:R-:W4:Y:S07]  /*00c0*/  LDCU.64 UR10, c[0x0][0x388] ;  /* 0x00007100ff0a77ac */ /* 0x000f2e0008000a00 */
[----:B------:R-:W5:Y:S01]  /*00d0*/  LDC.64 R34, c[0x0][0x3a8] ;  /* 0x0000ea00ff227b82 */ /* 0x000f620000000a00 */
[----:B0-----:R-:W-:Y:S01]  /*00e0*/  IMAD R3, R0, R17, RZ ;  /* 0x0000001100037224 */ /* 0x001fe200078e02ff */
[----:B------:R-:W-:-:S02]  /*00f0*/  LOP3.LUT R2, R17, 0x7ffffff0, RZ, 0xc0, !PT ;  /* 0x7ffffff011027812 */ /* 0x000fc400078ec0ff */
[----:B------:R-:W-:Y:S01]  /*0100*/  LOP3.LUT R4, R17, 0x3, RZ, 0xc0, !PT ;  /* 0x0000000311047812 */ /* 0x000fe200078ec0ff */
[----:B---3--:R-:W-:-:S04]  /*0110*/  IMAD.WIDE.U32 R30, R3, 0x4, R30 ;  /* 0x00000004031e7825 */ /* 0x008fc800078e001e */
[----:B-1----:R-:W-:Y:S02]  /*0120*/  IMAD R3, R5, UR4, RZ ;  /* 0x0000000405037c24 */ /* 0x002fe4000f8e02ff */
[----:B------:R-:W-:-:S04]  /*0130*/  IMAD.WIDE.U32 R16, R17, 0x4, R30 ;  /* 0x0000000411107825 */ /* 0x000fc800078e001e */
[----:B--2-45:R-:W-:-:S07]  /*0140*/  IMAD.WIDE.U32 R34, R0, 0x30, R34 ;  /* 0x0000003000227825 */ /* 0x034fce00078e0022 */
.L_x_26:
[----:B------:R-:W2:Y:S01]  /*0150*/  LDG.E.64 R20, desc[UR8][R34.64] ;  /* 0x0000000822147981 */ /* 0x000ea2000c1e1b00 */
[----:B-1----:R-:W0:Y:S03]  /*0160*/  LDC.64 R18, c[0x0][0x3a0] ;  /* 0x0000e800ff127b82 */ /* 0x002e260000000a00 */
[----:B------:R-:W3:Y:S04]  /*0170*/  LDG.E.64 R10, desc[UR8][R34.64+0x10] ;  /* 0x00001008220a7981 */ /* 0x000ee8000c1e1b00 */
[----:B------:R-:W4:Y:S01]  /*0180*/  LDG.E.64 R8, desc[UR8][R34.64+0x8] ;  /* 0x0000080822087981 */ /* 0x000f22000c1e1b00 */
[----:B------:R-:W1:Y:S01]  /*0190*/  LDC.64 R36, c[0x0][0x398] ;  /* 0x0000e600ff247b82 */ /* 0x000e620000000a00 */
[----:B0-----:R-:W0:Y:S08]  /*01a0*/  I2F.U32.RP R13, R19 ;  /* 0x00000013000d7306 */ /* 0x001e300000209000 */
[----:B0-----:R-:W0:Y:S02]  /*01b0*/  MUFU.RCP R13, R13 ;  /* 0x0000000d000d7308 */ /* 0x001e240000001000 */
[----:B0-----:R-:W-:-:S06]  /*01c0*/  VIADD R7, R13, 0xffffffe ;  /* 0x0ffffffe0d077836 */ /* 0x001fcc0000000000 */
[----:B------:R-:W0:Y:S02]  /*01d0*/  F2I.FTZ.U32.TRUNC.NTZ R7, R7 ;  /* 0x0000000700077305 */ /* 0x000e24000021f000 */
[----:B0-----:R-:W-:-:S04]  /*01e0*/  IMAD.MOV R14, RZ, RZ, -R7 ;  /* 0x000000ffff0e7224 */ /* 0x001fc800078e0a07 */
[----:B------:R-:W-:Y:S01]  /*01f0*/  IMAD R13, R14, R19, RZ ;  /* 0x000000130e0d7224 */ /* 0x000fe200078e02ff */
[----:B--2---:R-:W-:Y:S01]  /*0200*/  SHF.R.U32.HI R6, RZ, 0x2, R21 ;  /* 0x00000002ff067819 */ /* 0x004fe20000011615 */
[C---:B------:R-:W-:Y:S01]  /*0210*/  VIADD R24, R20.reuse, 0xb0f8a ;  /* 0x000b0f8a14187836 */ /* 0x040fe20000000000 */
[----:B------:R-:W-:Y:S02]  /*0220*/  IADD3 R32, PT, PT, R20, 0x587c5, RZ ;  /* 0x000587c514207810 */ /* 0x000fe40007ffe0ff */
[----:B------:R-:W-:Y:S01]  /*0230*/  LOP3.LUT R6, R6, R21, RZ, 0x3c, !PT ;  /* 0x0000001506067212 */ /* 0x000fe200078e3cff */
[----:B---3--:R-:W-:Y:S02]  /*0240*/  IMAD.SHL.U32 R5, R11, 0x10, RZ ;  /* 0x000000100b057824 */ /* 0x008fe400078e00ff */
[----:B------:R-:W-:Y:S01]  /*0250*/  IMAD.MOV.U32 R29, RZ, RZ, R10 ;  /* 0x000000ffff1d7224 */ /* 0x000fe200078e000a */
[----:B----4-:R-:W-:Y:S01]  /*0260*/  SHF.R.U32.HI R22, RZ, 0x2, R9 ;  /* 0x00000002ff167819 */ /* 0x010fe20000011609 */
[----:B------:R-:W-:Y:S01]  /*0270*/  IMAD.SHL.U32 R12, R6, 0x2, RZ ;  /* 0x00000002060c7824 */ /* 0x000fe200078e00ff */
[----:B------:R-:W-:-:S02]  /*0280*/  MOV R33, R8 ;  /* 0x0000000800217202 */ /* 0x000fc40000000f00 */
[----:B------:R-:W-:Y:S02]  /*0290*/  LOP3.LUT R22, R22, R9, RZ, 0x3c, !PT ;  /* 0x0000000916167212 */ /* 0x000fe400078e3cff */
[----:B------:R-:W-:Y:S01]  /*02a0*/  LOP3.LUT R12, R6, R12, R5, 0x96, !PT ;  /* 0x0000000c060c7212 */ /* 0x000fe200078e9605 */
[----:B------:R-:W-:Y:S01]  /*02b0*/  IMAD.MOV.U32 R6, RZ, RZ, RZ ;  /* 0x000000ffff067224 */ /* 0x000fe200078e00ff */
[----:B------:R-:W-:Y:S01]  /*02c0*/  SHF.R.U32.HI R5, RZ, 0x2, R8 ;  /* 0x00000002ff057819 */ /* 0x000fe20000011608 */
[----:B------:R0:W-:Y:S01]  /*02d0*/  STG.E.64 desc[UR8][R34.64], R32 ;  /* 0x0000002022007986 */ /* 0x0001e2000c101b08 */
[----:B------:R-:W-:Y:S01]  /*02e0*/  LOP3.LUT R15, R12, R11, RZ, 0x3c, !PT ;  /* 0x0000000b0c0f7212 */ /* 0x000fe200078e3cff */
[----:B------:R-:W-:Y:S01]  /*02f0*/  IMAD.HI.U32 R7, R7, R13, R6 ;  /* 0x0000000d07077227 */ /* 0x000fe200078e0006 */
[----:B------:R-:W-:Y:S02]  /*0300*/  LOP3.LUT R12, R5, R8, RZ, 0x3c, !PT ;  /* 0x00000008050c7212 */ /* 0x000fe400078e3cff */
[----:B------:R-:W-:Y:S01]  /*0310*/  MOV R28, R9 ;  /* 0x00000009001c7202 */ /* 0x000fe20000000f00 */
[----:B------:R-:W-:-:S02]  /*0320*/  IMAD.IADD R6, R15, 0x1, R32 ;  /* 0x000000010f067824 */ /* 0x000fc400078e0220 */
[----:B------:R-:W-:Y:S02]  /*0330*/  IMAD.SHL.U32 R14, R12, 0x2, RZ ;  /* 0x000000020c0e7824 */ /* 0x000fe400078e00ff */
[----:B------:R-:W-:Y:S01]  /*0340*/  IMAD.HI.U32 R5, R7, R6, RZ ;  /* 0x0000000607057227 */ /* 0x000fe200078e00ff */
[----:B------:R2:W-:Y:S03]  /*0350*/  STG.E.64 desc[UR8][R34.64+0x8], R28 ;  /* 0x0000081c22007986 */ /* 0x0005e6000c101b08 */
[----:B------:R-:W-:Y:S01]  /*0360*/  IMAD.SHL.U32 R13, R15, 0x10, RZ ;  /* 0x000000100f0d7824 */ /* 0x000fe200078e00ff */
[----:B------:R-:W-:-:S04]  /*0370*/  IADD3 R5, PT, PT, -R5, RZ, RZ ;  /* 0x000000ff05057210 */ /* 0x000fc80007ffe1ff */
[----:B------:R-:W-:Y:S01]  /*0380*/  LOP3.LUT R14, R12, R14, R13, 0x96, !PT ;  /* 0x0000000e0c0e7212 */ /* 0x000fe200078e960d */
[----:B------:R-:W-:Y:S02]  /*0390*/  IMAD R6, R19, R5, R6 ;  /* 0x0000000513067224 */ /* 0x000fe400078e0206 */
[----:B------:R-:W-:Y:S01]  /*03a0*/  IMAD.SHL.U32 R12, R22, 0x2, RZ ;  /* 0x00000002160c7824 */ /* 0x000fe200078e00ff */
[----:B------:R-:W-:Y:S02]  /*03b0*/  LOP3.LUT R23, R14, R15, RZ, 0x3c, !PT ;  /* 0x0000000f0e177212 */ /* 0x000fe400078e3cff */
[----:B------:R-:W-:-:S03]  /*03c0*/  ISETP.GE.U32.AND P0, PT, R6, R19, PT ;  /* 0x000000130600720c */ /* 0x000fc60003f06070 */
[C---:B------:R-:W-:Y:S02]  /*03d0*/  IMAD.SHL.U32 R5, R23.reuse, 0x10, RZ ;  /* 0x0000001017057824 */ /* 0x040fe400078e00ff */
[----:B------:R-:W-:-:S03]  /*03e0*/  IMAD.IADD R14, R23, 0x1, R24 ;  /* 0x00000001170e7824 */ /* 0x000fc600078e0218 */
[----:B------:R-:W-:Y:S01]  /*03f0*/  LOP3.LUT R22, R22, R12, R5, 0x96, !PT ;  /* 0x0000000c16167212 */ /* 0x000fe200078e9605 */
[----:B------:R-:W-:Y:S01]  /*0400*/  IMAD.HI.U32 R5, R7, R14, RZ ;  /* 0x0000000e07057227 */ /* 0x000fe200078e00ff */
[----:B------:R-:W-:Y:S02]  /*0410*/  IADD3 R12, PT, PT, R20, 0x10974f, RZ ;  /* 0x0010974f140c7810 */ /* 0x000fe40007ffe0ff */
[----:B------:R-:W-:Y:S01]  /*0420*/  LOP3.LUT R27, R22, R23, RZ, 0x3c, !PT ;  /* 0x00000017161b7212 */ /* 0x000fe200078e3cff */
[----:B------:R-:W-:Y:S01]  /*0430*/  @P0 IMAD.IADD R6, R6, 0x1, -R19 ;  /* 0x0000000106060824 */ /* 0x000fe200078e0a13 */
[----:B------:R-:W-:Y:S01]  /*0440*/  ISETP.NE.U32.AND P0, PT, R19, RZ, PT ;  /* 0x000000ff1300720c */ /* 0x000fe20003f05070 */
[----:B------:R-:W-:Y:S02]  /*0450*/  IMAD.MOV R5, RZ, RZ, -R5 ;  /* 0x000000ffff057224 */ /* 0x000fe400078e0a05 */
[----:B------:R-:W-:Y:S01]  /*0460*/  IMAD.IADD R26, R27, 0x1, R12 ;  /* 0x000000011b1a7824 */ /* 0x000fe200078e020c */
[----:B------:R-:W-:Y:S01]  /*0470*/  ISETP.GE.U32.AND P1, PT, R6, R19, PT ;  /* 0x000000130600720c */ /* 0x000fe20003f26070 */
[----:B------:R-:W-:-:S02]  /*0480*/  IMAD R13, R19, R5, R14 ;  /* 0x00000005130d7224 */ /* 0x000fc400078e020e */
[----:B------:R-:W-:-:S03]  /*0490*/  IMAD.HI.U32 R5, R7, R26, RZ ;  /* 0x0000001a07057227 */ /* 0x000fc600078e00ff */
[----:B------:R-:W-:Y:S01]  /*04a0*/  ISETP.GE.U32.AND P2, PT, R13, R19, PT ;  /* 0x000000130d00720c */ /* 0x000fe20003f46070 */
[----:B------:R-:W-:Y:S02]  /*04b0*/  IMAD.MOV R5, RZ, RZ, -R5 ;  /* 0x000000ffff057224 */ /* 0x000fe400078e0a05 */
[----:B------:R-:W-:Y:S02]  /*04c0*/  IMAD.MOV.U32 R14, RZ, RZ, R11 ;  /* 0x000000ffff0e7224 */ /* 0x000fe400078e000b */
[----:B------:R-:W-:Y:S01]  /*04d0*/  IMAD R26, R19, R5, R26 ;  /* 0x00000005131a7224 */ /* 0x000fe200078e021a */
[-C--:B------:R-:W-:Y:S01]  /*04e0*/  LOP3.LUT R5, RZ, R19.reuse, RZ, 0x33, !PT ;  /* 0x00000013ff057212 */ /* 0x080fe200078e33ff */
[--C-:B------:R-:W-:Y:S01]  /*04f0*/  @P1 IMAD.IADD R6, R6, 0x1, -R19.reuse ;  /* 0x0000000106061824 */ /* 0x100fe200078e0a13 */
[----:B------:R3:W-:Y:S04]  /*0500*/  STG.E.64 desc[UR8][R34.64+0x10], R14 ;  /* 0x0000100e22007986 */ /* 0x0007e8000c101b08 */
[----:B------:R-:W-:Y:S01]  /*0510*/  SEL R6, R5, R6, !P0 ;  /* 0x0000000605067207 */ /* 0x000fe20004000000 */
[----:B------:R-:W-:Y:S01]  /*0520*/  @P2 IMAD.IADD R13, R13, 0x1, -R19 ;  /* 0x000000010d0d2824 */ /* 0x000fe200078e0a13 */
[----:B------:R-:W-:-:S03]  /*0530*/  ISETP.GE.U32.AND P2, PT, R26, R19, PT ;  /* 0x000000131a00720c */ /* 0x000fc60003f46070 */
[----:B-1----:R-:W-:Y:S01]  /*0540*/  IMAD.WIDE R38, R6, 0x8, R36 ;  /* 0x0000000806267825 */ /* 0x002fe200078e0224 */
[----:B------:R-:W-:-:S04]  /*0550*/  ISETP.GE.U32.AND P1, PT, R13, R19, PT ;  /* 0x000000130d00720c */ /* 0x000fc80003f26070 */
[----:B0-----:R0:W4:Y:S01]  /*0560*/  LDG.E.64 R32, desc[UR8][R38.64] ;  /* 0x0000000826207981 */ /* 0x001122000c1e1b00 */
[----:B------:R-:W-:Y:S01]  /*0570*/  IMAD.MOV.U32 R25, RZ, RZ, R9 ;  /* 0x000000ffff197224 */ /* 0x000fe200078e0009 */
[----:B--2---:R-:W-:Y:S01]  /*0580*/  MOV R28, R11 ;  /* 0x0000000b001c7202 */ /* 0x004fe20000000f00 */
[----:B------:R-:W-:Y:S01]  /*0590*/  IMAD.MOV.U32 R22, RZ, RZ, R15 ;  /* 0x000000ffff167224 */ /* 0x000fe200078e000f */
[----:B------:R-:W-:Y:S01]  /*05a0*/  STG.E.64 desc[UR8][R34.64+0x8], R10 ;  /* 0x0000080a22007986 */ /* 0x000fe2000c101b08 */
[----:B------:R-:W-:Y:S02]  /*05b0*/  @P2 IMAD.IADD R26, R26, 0x1, -R19 ;  /* 0x000000011a1a2824 */ /* 0x000fe400078e0a13 */
[----:B------:R-:W-:Y:S01]  /*05c0*/  IMAD.MOV.U32 R29, RZ, RZ, R15 ;  /* 0x000000ffff1d7224 */ /* 0x000fe200078e000f */
[----:B------:R-:W-:Y:S01]  /*05d0*/  STG.E.64 desc[UR8][R34.64], R24 ;  /* 0x0000001822007986 */ /* 0x000fe2000c101b08 */
[----:B------:R-:W-:Y:S01]  /*05e0*/  @P1 IMAD.IADD R13, R13, 0x1, -R19 ;  /* 0x000000010d0d1824 */ /* 0x000fe200078e0a13 */
[----:B------:R-:W-:-:S02]  /*05f0*/  ISETP.GE.U32.AND P2, PT, R26, R19, PT ;  /* 0x000000131a00720c */ /* 0x000fc40003f46070 */
[----:B------:R-:W-:Y:S02]  /*0600*/  STG.E.64 desc[UR8][R34.64+0x10], R22 ;  /* 0x0000101622007986 */ /* 0x000fe4000c101b08 */
[----:B------:R-:W-:-:S05]  /*0610*/  SEL R8, R5, R13, !P0 ;  /* 0x0000000d05087207 */ /* 0x000fca0004000000 */
[----:B------:R-:W-:-:S04]  /*0620*/  IMAD.WIDE R40, R8, 0x8, R36 ;  /* 0x0000000808287825 */ /* 0x000fc800078e0224 */
[----:B------:R-:W-:Y:S02]  /*0630*/  @P2 IMAD.IADD R26, R26, 0x1, -R19 ;  /* 0x000000011a1a2824 */ /* 0x000fe400078e0a13 */
[----:B------:R-:W2:Y:S01]  /*0640*/  LDG.E.64 R40, desc[UR8][R40.64] ;  /* 0x0000000828287981 */ /* 0x000ea2000c1e1b00 */
[----:B------:R-:W-:Y:S02]  /*0650*/  IMAD.MOV.U32 R13, RZ, RZ, R10 ;  /* 0x000000ffff0d7224 */ /* 0x000fe400078e000a */
[----:B------:R-:W-:Y:S01]  /*0660*/  SEL R9, R5, R26, !P0 ;  /* 0x0000001a05097207 */ /* 0x000fe20004000000 */
[----:B------:R-:W-:Y:S01]  /*0670*/  IMAD.MOV.U32 R26, RZ, RZ, R23 ;  /* 0x000000ffff1a7224 */ /* 0x000fe200078e0017 */
[----:B------:R-:W-:Y:S03]  /*0680*/  STG.E.64 desc[UR8][R34.64+0x8], R28 ;  /* 0x0000081c22007986 */ /* 0x000fe6000c101b08 */
[----:B0-----:R-:W-:Y:S01]  /*0690*/  IMAD.WIDE R38, R9, 0x8, R36 ;  /* 0x0000000809267825 */ /* 0x001fe200078e0224 */
[----:B------:R0:W-:Y:S04]  /*06a0*/  STG.E.64 desc[UR8][R34.64], R12 ;  /* 0x0000000c22007986 */ /* 0x0001e8000c101b08 */
[----:B------:R-:W-:Y:S04]  /*06b0*/  STG.E.64 desc[UR8][R34.64+0x10], R26 ;  /* 0x0000101a22007986 */ /* 0x000fe8000c101b08 */
[----:B------:R-:W5:Y:S04]  /*06c0*/  LDG.E.64 R38, desc[UR8][R38.64] ;  /* 0x0000000826267981 */ /* 0x000f68000c1e1b00 */
[----:B------:R-:W-:Y:S01]  /*06d0*/  STG.E.64 desc[UR8][R34.64+0x8], R22 ;  /* 0x0000081622007986 */ /* 0x000fe2000c101b08 */
[----:B----4-:R-:W-:Y:S01]  /*06e0*/  DSETP.MAX.AND P1, P2, R32, -1, PT ;  /* 0xbff000002000742a */ /* 0x010fe20003a2f000 */
[----:B---3--:R-:W-:-:S05]  /*06f0*/  MOV R14, R33 ;  /* 0x00000021000e7202 */ /* 0x008fca0000000f00 */
[----:B------:R-:W-:Y:S01]  /*0700*/  FSEL R21, R14, -1.875, P1 ;  /* 0xbff000000e157808 */ /* 0x000fe20000800000 */
[----:B------:R-:W-:-:S07]  /*0710*/  IMAD.MOV.U32 R14, RZ, RZ, 0x80000 ;  /* 0x00080000ff0e7424 */ /* 0x000fce00078e00ff */
[----:B------:R-:W-:Y:S01]  /*0720*/  @P2 LOP3.LUT R21, R14, 0xbff00000, RZ, 0xfc, !PT ;  /* 0xbff000000e152812 */ /* 0x000fe200078efcff */
[----:B------:R-:W-:-:S04]  /*0730*/  IMAD.MOV.U32 R14, RZ, RZ, R32 ;  /* 0x000000ffff0e7224 */ /* 0x000fc800078e0020 */
[----:B0-----:R-:W-:Y:S01]  /*0740*/  IMAD.MOV.U32 R13, RZ, RZ, R21 ;  /* 0x000000ffff0d7224 */ /* 0x001fe200078e0015 */
[----:B------:R-:W-:-:S06]  /*0750*/  SEL R12, R14, RZ, P1 ;  /* 0x000000ff0e0c7207 */ /* 0x000fcc0000800000 */
[----:B--2---:R-:W-:-:S06]  /*0760*/  DSETP.GT.AND P2, PT, R40, R12, PT ;  /* 0x0000000c2800722a */ /* 0x004fcc0003f44000 */
[----:B------:R-:W-:Y:S02]  /*0770*/  FSEL R25, R41, R13, P2 ;  /* 0x0000000d29197208 */ /* 0x000fe40001000000 */
[----:B------:R-:W-:Y:S02]  /*0780*/  SHF.R.U32.HI R13, RZ, 0x2, R10 ;  /* 0x00000002ff0d7819 */ /* 0x000fe4000001160a */
[----:B------:R-:W-:Y:S02]  /*0790*/  FSEL R24, R40, R12, P2 ;  /* 0x0000000c28187208 */ /* 0x000fe40001000000 */
[----:B------:R-:W-:Y:S02]  /*07a0*/  LOP3.LUT R13, R13, R10, RZ, 0x3c, !PT ;  /* 0x0000000a0d0d7212 */ /* 0x000fe400078e3cff */
[----:B------:R-:W-:Y:S02]  /*07b0*/  SHF.L.U32 R10, R27, 0x4, RZ ;  /* 0x000000041b0a7819 */ /* 0x000fe400000006ff */
[----:B-----5:R-:W-:Y:S01]  /*07c0*/  DSETP.GT.AND P3, PT, R38, R24, PT ;  /* 0x000000182600722a */ /* 0x020fe20003f64000 */
[----:B------:R-:W-:-:S05]  /*07d0*/  IMAD.SHL.U32 R12, R13, 0x2, RZ ;  /* 0x000000020d0c7824 */ /* 0x000fca00078e00ff */
[----:B------:R-:W-:Y:S01]  /*07e0*/  LOP3.LUT R12, R13, R12, R10, 0x96, !PT ;  /* 0x0000000c0d0c7212 */ /* 0x000fe200078e960a */
[----:B------:R-:W-:-:S03]  /*07f0*/  VIADD R10, R20, 0x161f14 ;  /* 0x00161f14140a7836 */ /* 0x000fc60000000000 */
[----:B------:R-:W-:Y:S02]  /*0800*/  LOP3.LUT R13, R12, R27, RZ, 0x3c, !PT ;  /* 0x0000001b0c0d7212 */ /* 0x000fe400078e3cff */
[----:B------:R0:W-:Y:S03]  /*0810*/  STG.E.64 desc[UR8][R34.64], R10 ;  /* 0x0000000a22007986 */ /* 0x0001e6000c101b08 */
[----:B------:R-:W-:-:S04]  /*0820*/  IMAD.IADD R12, R13, 0x1, R10 ;  /* 0x000000010d0c7824 */ /* 0x000fc800078e020a */
[----:B------:R-:W-:-:S04]  /*0830*/  IMAD.HI.U32 R14, R7, R12, RZ ;  /* 0x0000000c070e7227 */ /* 0x000fc800078e00ff */
[----:B------:R-:W-:-:S04]  /*0840*/  IMAD.MOV R14, RZ, RZ, -R14 ;  /* 0x000000ffff0e7224 */ /* 0x000fc800078e0a0e */
[----:B------:R-:W-:-:S05]  /*0850*/  IMAD R12, R19, R14, R12 ;  /* 0x0000000e130c7224 */ /* 0x000fca00078e020c */
[----:B------:R-:W-:-:S13]  /*0860*/  ISETP.GE.U32.AND P1, PT, R12, R19, PT ;  /* 0x000000130c00720c */ /* 0x000fda0003f26070 */
[----:B------:R-:W-:-:S05]  /*0870*/  @P1 IMAD.IADD R12, R12, 0x1, -R19 ;  /* 0x000000010c0c1824 */ /* 0x000fca00078e0a13 */
[----:B------:R-:W-:-:S13]  /*0880*/  ISETP.GE.U32.AND P1, PT, R12, R19, PT ;  /* 0x000000130c00720c */ /* 0x000fda0003f26070 */
[----:B------:R-:W-:-:S04]  /*0890*/  @P1 IADD3 R12, PT, PT, R12, -R19, RZ ;  /* 0x800000130c0c1210 */ /* 0x000fc80007ffe0ff */
[----:B------:R-:W-:Y:S01]  /*08a0*/  SEL R21, R5, R12, !P0 ;  /* 0x0000000c05157207 */ /* 0x000fe20004000000 */
[----:B------:R-:W-:-:S04]  /*08b0*/  IMAD.MOV.U32 R12, RZ, RZ, R27 ;  /* 0x000000ffff0c7224 */ /* 0x000fc800078e001b */
[----:B------:R-:W-:Y:S01]  /*08c0*/  IMAD.WIDE R28, R21, 0x8, R36 ;  /* 0x00000008151c7825 */ /* 0x000fe200078e0224 */
[----:B------:R1:W-:Y:S05]  /*08d0*/  STG.E.64 desc[UR8][R34.64+0x10], R12 ;  /* 0x0000100c22007986 */ /* 0x0003ea000c101b08 */
[----:B------:R-:W2:Y:S01]  /*08e0*/  LDG.E.64 R28, desc[UR8][R28.64] ;  /* 0x000000081c1c7981 */ /* 0x000ea2000c1e1b00 */
[----:B0-----:R-:W-:Y:S02]  /*08f0*/  SHF.R.U32.HI R10, RZ, 0x2, R11 ;  /* 0x00000002ff0a7819 */ /* 0x001fe4000001160b */
[----:B------:R-:W-:Y:S01]  /*0900*/  FSEL R24, R38, R24, P3 ;  /* 0x0000001826187208 */ /* 0x000fe20001800000 */
[----:B------:R0:W-:Y:S01]  /*0910*/  STG.E.64 desc[UR8][R34.64+0x8], R26 ;  /* 0x0000081a22007986 */ /* 0x0001e2000c101b08 */
[----:B------:R-:W-:Y:S01]  /*0920*/  LOP3.LUT R10, R10, R11, RZ, 0x3c, !PT ;  /* 0x0000000b0a0a7212 */ /* 0x000fe200078e3cff */
[----:B------:R-:W-:Y:S01]  /*0930*/  IMAD.SHL.U32 R11, R13, 0x10, RZ ;  /* 0x000000100d0b7824 */ /* 0x000fe200078e00ff */
[----:B------:R-:W-:-:S03]  /*0940*/  FSEL R25, R39, R25, P3 ;  /* 0x0000001927197208 */ /* 0x000fc60001800000 */
[----:B------:R-:W-:-:S05]  /*0950*/  IMAD.SHL.U32 R14, R10, 0x2, RZ ;  /* 0x000000020a0e7824 */ /* 0x000fca00078e00ff */
[----:B------:R-:W-:Y:S01]  /*0960*/  LOP3.LUT R10, R10, R14, R11, 0x96, !PT ;  /* 0x0000000e0a0a7212 */ /* 0x000fe200078e960b */
[----:B------:R-:W-:-:S03]  /*0970*/  VIADD R14, R20, 0x1ba6d9 ;  /* 0x001ba6d9140e7836 */ /* 0x000fc60000000000 */
[----:B------:R-:W-:Y:S02]  /*0980*/  LOP3.LUT R11, R10, R13, RZ, 0x3c, !PT ;  /* 0x0000000d0a0b7212 */ /* 0x000fe400078e3cff */
[----:B------:R3:W-:Y:S02]  /*0990*/  STG.E.64 desc[UR8][R34.64], R14 ;  /* 0x0000000e22007986 */ /* 0x0007e4000c101b08 */
[----:B-1----:R-:W-:-:S05]  /*09a0*/  IADD3 R12, PT, PT, R11, R14, RZ ;  /* 0x0000000e0b0c7210 */ /* 0x002fca0007ffe0ff */
[----:B------:R-:W-:-:S04]  /*09b0*/  IMAD.HI.U32 R10, R7, R12, RZ ;  /* 0x0000000c070a7227 */ /* 0x000fc800078e00ff */
[----:B------:R-:W-:-:S04]  /*09c0*/  IMAD.MOV R10, RZ, RZ, -R10 ;  /* 0x000000ffff0a7224 */ /* 0x000fc800078e0a0a */
[----:B------:R-:W-:Y:S02]  /*09d0*/  IMAD R12, R19, R10, R12 ;  /* 0x0000000a130c7224 */ /* 0x000fe400078e020c */
[----:B------:R-:W-:-:S03]  /*09e0*/  IMAD.MOV.U32 R10, RZ, RZ, R13 ;  /* 0x000000ffff0a7224 */ /* 0x000fc600078e000d */
[C---:B------:R-:W-:Y:S02]  /*09f0*/  ISETP.GE.U32.AND P1, PT, R12.reuse, R19, PT ;  /* 0x000000130c00720c */ /* 0x040fe40003f26070 */
[----:B------:R1:W-:Y:S11]  /*0a00*/  STG.E.64 desc[UR8][R34.64+0x10], R10 ;  /* 0x0000100a22007986 */ /* 0x0003f6000c101b08 */
[----:B------:R-:W-:-:S05]  /*0a10*/  @P1 IMAD.IADD R12, R12, 0x1, -R19 ;  /* 0x000000010c0c1824 */ /* 0x000fca00078e0a13 */
[----:B------:R-:W-:-:S13]  /*0a20*/  ISETP.GE.U32.AND P1, PT, R12, R19, PT ;  /* 0x000000130c00720c */ /* 0x000fda0003f26070 */
[----:B------:R-:W-:Y:S01]  /*0a30*/  @P1 IMAD.IADD R12, R12, 0x1, -R19 ;  /* 0x000000010c0c1824 */ /* 0x000fe200078e0a13 */
[----:B--2---:R-:W-:-:S06]  /*0a40*/  DSETP.GT.AND P4, PT, R28, R24, PT ;  /* 0x000000181c00722a */ /* 0x004fcc0003f84000 */
[----:B------:R-:W-:Y:S02]  /*0a50*/  FSEL R24, R28, R24, P4 ;  /* 0x000000181c187208 */ /* 0x000fe40002000000 */
[----:B------:R-:W-:Y:S02]  /*0a60*/  SEL R28, R5, R12, !P0 ;  /* 0x0000000c051c7207 */ /* 0x000fe40004000000 */
[----:B------:R-:W-:-:S03]  /*0a70*/  FSEL R25, R29, R25, P4 ;  /* 0x000000191d197208 */ /* 0x000fc60002000000 */
[----:B------:R-:W-:-:S06]  /*0a80*/  IMAD.WIDE R38, R28, 0x8, R36 ;  /* 0x000000081c267825 */ /* 0x000fcc00078e0224 */
[----:B------:R-:W2:Y:S01]  /*0a90*/  LDG.E.64 R38, desc[UR8][R38.64] ;  /* 0x0000000826267981 */ /* 0x000ea2000c1e1b00 */
[----:B------:R-:W-:Y:S01]  /*0aa0*/  SHF.R.U32.HI R12, RZ, 0x2, R15 ;  /* 0x00000002ff0c7819 */ /* 0x000fe2000001160f */
[----:B0-----:R-:W-:Y:S01]  /*0ab0*/  VIADD R26, R20, 0x26b663 ;  /* 0x0026b663141a7836 */ /* 0x001fe20000000000 */
[----:B------:R-:W-:Y:S01]  /*0ac0*/  SHF.R.U32.HI R22, RZ, 0x2, R23 ;  /* 0x00000002ff167819 */ /* 0x000fe20000011617 */
[----:B------:R-:W-:Y:S01]  /*0ad0*/  DSETP.GT.AND P5, PT, R32, -1, PT ;  /* 0xbff000002000742a */ /* 0x000fe20003fa4000 */
[----:B------:R-:W-:Y:S01]  /*0ae0*/  LOP3.LUT R12, R12, R15, RZ, 0x3c, !PT ;  /* 0x0000000f0c0c7212 */ /* 0x000fe200078e3cff */
[----:B---3--:R-:W-:-:S03]  /*0af0*/  IMAD.SHL.U32 R15, R11, 0x10, RZ ;  /* 0x000000100b0f7824 */ /* 0x008fc600078e00ff */
[----:B------:R-:W-:-:S04]  /*0b00*/  SHF.L.U32 R14, R12, 0x1, RZ ;  /* 0x000000010c0e7819 */ /* 0x000fc800000006ff */
[----:B------:R-:W-:Y:S02]  /*0b10*/  LOP3.LUT R14, R12, R14, R15, 0x96, !PT ;  /* 0x0000000e0c0e7212 */ /* 0x000fe400078e960f */
[----:B------:R-:W-:Y:S01]  /*0b20*/  LOP3.LUT R12, R22, R23, RZ, 0x3c, !PT ;  /* 0x00000017160c7212 */ /* 0x000fe200078e3cff */
[----:B------:R-:W-:-:S04]  /*0b30*/  VIADD R22, R20, 0x212e9e ;  /* 0x00212e9e14167836 */ /* 0x000fc80000000000 */
[----:B-1----:R-:W-:Y:S01]  /*0b40*/  IMAD.SHL.U32 R10, R12, 0x2, RZ ;  /* 0x000000020c0a7824 */ /* 0x002fe200078e00ff */
[----:B------:R0:W-:Y:S01]  /*0b50*/  STG.E.64 desc[UR8][R34.64], R22 ;  /* 0x0000001622007986 */ /* 0x0001e2000c101b08 */
[----:B--2---:R-:W-:Y:S01]  /*0b60*/  DSETP.GT.AND P1, PT, R38, R24, PT ;  /* 0x000000182600722a */ /* 0x004fe20003f24000 */
[----:B------:R-:W-:Y:S01]  /*0b70*/  LOP3.LUT R25, R14, R11, RZ, 0x3c, !PT ;  /* 0x0000000b0e197212 */ /* 0x000fe200078e3cff */
[----:B------:R-:W-:-:S04]  /*0b80*/  IMAD.MOV.U32 R24, RZ, RZ, R11 ;  /* 0x000000ffff187224 */ /* 0x000fc800078e000b */
[C---:B------:R-:W-:Y:S01]  /*0b90*/  IMAD.SHL.U32 R15, R25.reuse, 0x10, RZ ;  /* 0x00000010190f7824 */ /* 0x040fe200078e00ff */
[----:B------:R-:W-:Y:S04]  /*0ba0*/  STG.E.64 desc[UR8][R34.64+0x10], R24 ;  /* 0x0000101822007986 */ /* 0x000fe8000c101b08 */
[----:B------:R-:W-:Y:S02]  /*0bb0*/  LOP3.LUT R14, R12, R10, R15, 0x96, !PT ;  /* 0x0000000a0c0e7212 */ /* 0x000fe400078e960f */
[----:B------:R-:W-:Y:S02]  /*0bc0*/  IADD3 R10, PT, PT, R25, R22, RZ ;  /* 0x00000016190a7210 */ /* 0x000fe40007ffe0ff */
[----:B------:R-:W-:-:S03]  /*0bd0*/  LOP3.LUT R15, R14, R25, RZ, 0x3c, !PT ;  /* 0x000000190e0f7212 */ /* 0x000fc600078e3cff */
[----:B------:R-:W-:-:S04]  /*0be0*/  IMAD.HI.U32 R12, R7, R10, RZ ;  /* 0x0000000a070c7227 */ /* 0x000fc800078e00ff */
[----:B------:R-:W-:Y:S02]  /*0bf0*/  IMAD.MOV R12, RZ, RZ, -R12 ;  /* 0x000000ffff0c7224 */ /* 0x000fe400078e0a0c */
[----:B------:R-:W-:Y:S02]  /*0c00*/  IMAD.IADD R32, R15, 0x1, R26 ;  /* 0x000000010f207824 */ /* 0x000fe400078e021a */
[----:B------:R-:W-:Y:S02]  /*0c10*/  IMAD R10, R19, R12, R10 ;  /* 0x0000000c130a7224 */ /* 0x000fe400078e020a */
[----:B------:R-:W-:-:S03]  /*0c20*/  IMAD.HI.U32 R12, R7, R32, RZ ;  /* 0x00000020070c7227 */ /* 0x000fc600078e00ff */
[----:B------:R-:W-:Y:S02]  /*0c30*/  ISETP.GE.U32.AND P6, PT, R10, R19, PT ;  /* 0x000000130a00720c */ /* 0x000fe40003fc6070 */
[----:B------:R-:W-:-:S05]  /*0c40*/  IADD3 R12, PT, PT, -R12, RZ, RZ ;  /* 0x000000ff0c0c7210 */ /* 0x000fca0007ffe1ff */
[----:B------:R-:W-:Y:S02]  /*0c50*/  IMAD R32, R19, R12, R32 ;  /* 0x0000000c13207224 */ /* 0x000fe400078e0220 */
[----:B------:R-:W-:-:S04]  /*0c60*/  IMAD.MOV.U32 R12, RZ, RZ, R27 ;  /* 0x000000ffff0c7224 */ /* 0x000fc800078e001b */
[----:B------:R-:W-:Y:S01]  /*0c70*/  @P6 IMAD.IADD R10, R10, 0x1, -R19 ;  /* 0x000000010a0a6824 */ /* 0x000fe200078e0a13 */
[----:B------:R1:W-:Y:S04]  /*0c80*/  STG.E.64 desc[UR8][R34.64+0x8], R12 ;  /* 0x0000080c22007986 */ /* 0x0003e8000c101b08 */
[----:B------:R-:W-:-:S13]  /*0c90*/  ISETP.GE.U32.AND P6, PT, R10, R19, PT ;  /* 0x000000130a00720c */ /* 0x000fda0003fc6070 */
[----:B------:R-:W-:Y:S01]  /*0ca0*/  @P6 IMAD.IADD R10, R10, 0x1, -R19 ;  /* 0x000000010a0a6824 */ /* 0x000fe200078e0a13 */
[----:B------:R-:W-:-:S04]  /*0cb0*/  ISETP.GE.U32.AND P6, PT, R32, R19, PT ;  /* 0x000000132000720c */ /* 0x000fc80003fc6070 */
[----:B------:R-:W-:-:S05]  /*0cc0*/  SEL R29, R5, R10, !P0 ;  /* 0x0000000a051d7207 */ /* 0x000fca0004000000 */
[----:B------:R-:W-:-:S04]  /*0cd0*/  IMAD.WIDE R38, R29, 0x8, R36 ;  /* 0x000000081d267825 */ /* 0x000fc800078e0224 */
[----:B------:R-:W-:Y:S02]  /*0ce0*/  @P6 IMAD.IADD R32, R32, 0x1, -R19 ;  /* 0x0000000120206824 */ /* 0x000fe400078e0a13 */
[----:B------:R-:W2:Y:S03]  /*0cf0*/  LDG.E.64 R38, desc[UR8][R38.64] ;  /* 0x0000000826267981 */ /* 0x000ea6000c1e1b00 */
[----:B------:R-:W-:Y:S01]  /*0d00*/  ISETP.GE.U32.AND P6, PT, R32, R19, PT ;  /* 0x000000132000720c */ /* 0x000fe20003fc6070 */
[----:B------:R-:W-:Y:S01]  /*0d10*/  IMAD.MOV.U32 R14, RZ, RZ, R25 ;  /* 0x000000ffff0e7224 */ /* 0x000fe200078e0019 */
[----:B------:R-:W-:-:S11]  /*0d20*/  MOV R10, R13 ;  /* 0x0000000d000a7202 */ /* 0x000fd60000000f00 */
[----:B------:R-:W-:-:S05]  /*0d30*/  @P6 IMAD.IADD R32, R32, 0x1, -R19 ;  /* 0x0000000120206824 */ /* 0x000fca00078e0a13 */
[----:B0-----:R-:W-:-:S05]  /*0d40*/  SEL R23, R5, R32, !P0 ;  /* 0x0000002005177207 */ /* 0x001fca0004000000 */
[----:B------:R-:W-:Y:S01]  /*0d50*/  IMAD.WIDE R32, R23, 0x8, R36 ;  /* 0x0000000817207825 */ /* 0x000fe200078e0224 */
[----:B------:R-:W-:Y:S04]  /*0d60*/  STG.E.64 desc[UR8][R34.64], R26 ;  /* 0x0000001a22007986 */ /* 0x000fe8000c101b08 */
[----:B------:R0:W-:Y:S04]  /*0d70*/  STG.E.64 desc[UR8][R34.64+0x8], R10 ;  /* 0x0000080a22007986 */ /* 0x0001e8000c101b08 */
[----:B------:R-:W-:Y:S04]  /*0d80*/  STG.E.64 desc[UR8][R34.64+0x10], R14 ;  /* 0x0000100e22007986 */ /* 0x000fe8000c101b08 */
[----:B------:R-:W3:Y:S01]  /*0d90*/  LDG.E.64 R32, desc[UR8][R32.64] ;  /* 0x0000000820207981 */ /* 0x000ee2000c1e1b00 */
[----:B------:R-:W-:-:S04]  /*0da0*/  @!P2 SEL R8, R6, 0xffffffff, P5 ;  /* 0xffffffff0608a807 */ /* 0x000fc80002800000 */
[----:B------:R-:W-:Y:S01]  /*0db0*/  @!P4 SEL R21, R9, R8, P3 ;  /* 0x000000080915c207 */ /* 0x000fe20001800000 */
[----:B------:R-:W-:Y:S02]  /*0dc0*/  IMAD.SHL.U32 R9, R15, 0x10, RZ ;  /* 0x000000100f097824 */ /* 0x000fe400078e00ff */
[----:B-1----:R-:W-:Y:S01]  /*0dd0*/  VIADD R12, R20, 0x2c3e28 ;  /* 0x002c3e28140c7836 */ /* 0x002fe20000000000 */
[----:B0-----:R-:W-:-:S04]  /*0de0*/  SHF.R.U32.HI R10, RZ, 0x2, R13 ;  /* 0x00000002ff0a7819 */ /* 0x001fc8000001160d */
[----:B------:R-:W-:Y:S01]  /*0df0*/  LOP3.LUT R10, R10, R13, RZ, 0x3c, !PT ;  /* 0x0000000d0a0a7212 */ /* 0x000fe200078e3cff */
[----:B------:R-:W-:Y:S04]  /*0e00*/  STG.E.64 desc[UR8][R34.64], R12 ;  /* 0x0000000c22007986 */ /* 0x000fe8000c101b08 */
[----:B------:R0:W-:Y:S02]  /*0e10*/  STG.E.64 desc[UR8][R34.64+0x8], R24 ;  /* 0x0000081822007986 */ /* 0x0001e4000c101b08 */
[----:B0-----:R-:W-:Y:S01]  /*0e20*/  IADD3 R24, PT, PT, R20, 0x374db2, RZ ;  /* 0x00374db214187810 */ /* 0x001fe20007ffe0ff */
[----:B--2---:R-:W-:Y:S01]  /*0e30*/  DSETP.MAX.AND P2, P5, R38, -1, PT ;  /* 0xbff000002600742a */ /* 0x004fe20003d4f000 */
[----:B------:R-:W-:-:S05]  /*0e40*/  IMAD.MOV.U32 R6, RZ, RZ, R39 ;  /* 0x000000ffff067224 */ /* 0x000fca00078e0027 */
[----:B------:R-:W-:Y:S01]  /*0e50*/  FSEL R41, R6, -1.875, P2 ;  /* 0xbff0000006297808 */ /* 0x000fe20001000000 */
[----:B------:R-:W-:-:S07]  /*0e60*/  IMAD.MOV.U32 R6, RZ, RZ, 0x80000 ;  /* 0x00080000ff067424 */ /* 0x000fce00078e00ff */
[----:B------:R-:W-:Y:S02]  /*0e70*/  @P5 LOP3.LUT R41, R6, 0xbff00000, RZ, 0xfc, !PT ;  /* 0xbff0000006295812 */ /* 0x000fe400078efcff */
[----:B------:R-:W-:-:S04]  /*0e80*/  MOV R6, R38 ;  /* 0x0000002600067202 */ /* 0x000fc80000000f00 */
[----:B------:R-:W-:Y:S02]  /*0e90*/  SEL R40, R6, RZ, P2 ;  /* 0x000000ff06287207 */ /* 0x000fe40001000000 */
[----:B------:R-:W-:-:S04]  /*0ea0*/  SHF.R.U32.HI R6, RZ, 0x2, R27 ;  /* 0x00000002ff067819 */ /* 0x000fc8000001161b */
[----:B------:R-:W-:-:S05]  /*0eb0*/  LOP3.LUT R6, R6, R27, RZ, 0x3c, !PT ;  /* 0x0000001b06067212 */ /* 0x000fca00078e3cff */
[----:B------:R-:W-:-:S05]  /*0ec0*/  IMAD.SHL.U32 R8, R6, 0x2, RZ ;  /* 0x0000000206087824 */ /* 0x000fca00078e00ff */
[----:B------:R-:W-:-:S04]  /*0ed0*/  LOP3.LUT R8, R6, R8, R9, 0x96, !PT ;  /* 0x0000000806087212 */ /* 0x000fc800078e9609 */
[----:B------:R-:W-:-:S05]  /*0ee0*/  LOP3.LUT R9, R8, R15, RZ, 0x3c, !PT ;  /* 0x0000000f08097212 */ /* 0x000fca00078e3cff */
[----:B------:R-:W-:-:S04]  /*0ef0*/  IMAD.IADD R6, R9, 0x1, R12 ;  /* 0x0000000109067824 */ /* 0x000fc800078e020c */
[----:B------:R-:W-:-:S05]  /*0f00*/  IMAD.HI.U32 R8, R7, R6, RZ ;  /* 0x0000000607087227 */ /* 0x000fca00078e00ff */
[----:B------:R-:W-:-:S05]  /*0f10*/  IADD3 R8, PT, PT, -R8, RZ, RZ ;  /* 0x000000ff08087210 */ /* 0x000fca0007ffe1ff */
[----:B------:R-:W-:-:S05]  /*0f20*/  IMAD R6, R19, R8, R6 ;  /* 0x0000000813067224 */ /* 0x000fca00078e0206 */
[----:B------:R-:W-:-:S13]  /*0f30*/  ISETP.GE.U32.AND P3, PT, R6, R19, PT ;  /* 0x000000130600720c */ /* 0x000fda0003f66070 */
[----:B------:R-:W-:-:S05]  /*0f40*/  @P3 IMAD.IADD R6, R6, 0x1, -R19 ;  /* 0x0000000106063824 */ /* 0x000fca00078e0a13 */
[----:B------:R-:W-:Y:S01]  /*0f50*/  ISETP.GE.U32.AND P3, PT, R6, R19, PT ;  /* 0x000000130600720c */ /* 0x000fe20003f66070 */
[----:B------:R-:W-:Y:S01]  /*0f60*/  IMAD.SHL.U32 R12, R10, 0x2, RZ ;  /* 0x000000020a0c7824 */ /* 0x000fe200078e00ff */
[----:B------:R-:W-:Y:S01]  /*0f70*/  SHF.L.U32 R13, R9, 0x4, RZ ;  /* 0x00000004090d7819 */ /* 0x000fe200000006ff */
[----:B---3--:R-:W-:-:S03]  /*0f80*/  DSETP.GT.AND P2, PT, R32, R40, PT ;  /* 0x000000282000722a */ /* 0x008fc60003f44000 */
[----:B------:R-:W-:Y:S01]  /*0f90*/  LOP3.LUT R12, R10, R12, R13, 0x96, !PT ;  /* 0x0000000c0a0c7212 */ /* 0x000fe200078e960d */
[----:B------:R-:W-:-:S06]  /*0fa0*/  IMAD.MOV.U32 R8, RZ, RZ, R15 ;  /* 0x000000ffff087224 */ /* 0x000fcc00078e000f */
[----:B------:R-:W-:Y:S01]  /*0fb0*/  @P3 IMAD.IADD R6, R6, 0x1, -R19 ;  /* 0x0000000106063824 */ /* 0x000fe200078e0a13 */
[----:B------:R-:W-:Y:S01]  /*0fc0*/  LOP3.LUT R13, R12, R9, RZ, 0x3c, !PT ;  /* 0x000000090c0d7212 */ /* 0x000fe200078e3cff */
[----:B------:R-:W-:-:S03]  /*0fd0*/  VIADD R10, R20, 0x31c5ed ;  /* 0x0031c5ed140a7836 */ /* 0x000fc60000000000 */
[----:B------:R-:W-:Y:S01]  /*0fe0*/  SEL R6, R5, R6, !P0 ;  /* 0x0000000605067207 */ /* 0x000fe20004000000 */
[----:B------:R0:W-:Y:S01]  /*0ff0*/  STG.E.64 desc[UR8][R34.64+0x10], R8 ;  /* 0x0000100822007986 */ /* 0x0001e2000c101b08 */
[----:B------:R-:W-:Y:S02]  /*1000*/  FSEL R32, R32, R40, P2 ;  /* 0x0000002820207208 */ /* 0x000fe40001000000 */
[----:B------:R-:W-:Y:S01]  /*1010*/  FSEL R33, R33, R41, P2 ;  /* 0x0000002921217208 */ /* 0x000fe20001000000 */
[----:B------:R-:W-:-:S06]  /*1020*/  IMAD.WIDE R40, R6, 0x8, R36 ;  /* 0x0000000806287825 */ /* 0x000fcc00078e0224 */
[----:B------:R-:W2:Y:S01]  /*1030*/  LDG.E.64 R40, desc[UR8][R40.64] ;  /* 0x0000000828287981 */ /* 0x000ea2000c1e1b00 */
[----:B0-----:R-:W-:-:S04]  /*1040*/  IMAD.IADD R8, R13, 0x1, R10 ;  /* 0x000000010d087824 */ /* 0x001fc800078e020a */
[----:B------:R-:W-:Y:S01]  /*1050*/  IMAD.HI.U32 R12, R7, R8, RZ ;  /* 0x00000008070c7227 */ /* 0x000fe200078e00ff */
[----:B------:R0:W-:Y:S03]  /*1060*/  STG.E.64 desc[UR8][R34.64], R10 ;  /* 0x0000000a22007986 */ /* 0x0001e6000c101b08 */
[----:B------:R-:W-:-:S04]  /*1070*/  IMAD.MOV R12, RZ, RZ, -R12 ;  /* 0x000000ffff0c7224 */ /* 0x000fc800078e0a0c */
[----:B------:R-:W-:Y:S02]  /*1080*/  IMAD R8, R19, R12, R8 ;  /* 0x0000000c13087224 */ /* 0x000fe400078e0208 */
[----:B------:R-:W-:Y:S01]  /*1090*/  IMAD.MOV.U32 R12, RZ, RZ, R9 ;  /* 0x000000ffff0c7224 */ /* 0x000fe200078e0009 */
[----:B0-----:R-:W-:-:S04]  /*10a0*/  SHF.R.U32.HI R10, RZ, 0x2, R11 ;  /* 0x00000002ff0a7819 */ /* 0x001fc8000001160b */
[----:B------:R-:W-:Y:S01]  /*10b0*/  LOP3.LUT R10, R10, R11, RZ, 0x3c, !PT ;  /* 0x0000000b0a0a7212 */ /* 0x000fe200078e3cff */
[----:B------:R0:W-:Y:S01]  /*10c0*/  STG.E.64 desc[UR8][R34.64+0x10], R12 ;  /* 0x0000100c22007986 */ /* 0x0001e2000c101b08 */
[----:B------:R-:W-:-:S03]  /*10d0*/  IMAD.SHL.U32 R11, R13, 0x10, RZ ;  /* 0x000000100d0b7824 */ /* 0x000fc600078e00ff */
[----:B0-----:R-:W-:-:S05]  /*10e0*/  IMAD.SHL.U32 R12, R10, 0x2, RZ ;  /* 0x000000020a0c7824 */ /* 0x001fca00078e00ff */
[----:B------:R-:W-:-:S04]  /*10f0*/  LOP3.LUT R12, R10, R12, R11, 0x96, !PT ;  /* 0x0000000c0a0c7212 */ /* 0x000fc800078e960b */
[----:B------:R-:W-:-:S05]  /*1100*/  LOP3.LUT R11, R12, R13, RZ, 0x3c, !PT ;  /* 0x0000000d0c0b7212 */ /* 0x000fca00078e3cff */
[----:B------:R-:W-:Y:S01]  /*1110*/  IMAD.IADD R10, R11, 0x1, R24 ;  /* 0x000000010b0a7824 */ /* 0x000fe200078e0218 */
[----:B------:R-:W-:-:S03]  /*1120*/  ISETP.GE.U32.AND P3, PT, R8, R19, PT ;  /* 0x000000130800720c */ /* 0x000fc60003f66070 */
[----:B------:R-:W-:-:S04]  /*1130*/  IMAD.HI.U32 R7, R7, R10, RZ ;  /* 0x0000000a07077227 */ /* 0x000fc800078e00ff */
[----:B------:R-:W-:-:S04]  /*1140*/  IMAD.MOV R7, RZ, RZ, -R7 ;  /* 0x000000ffff077224 */ /* 0x000fc800078e0a07 */
[----:B------:R-:W-:Y:S02]  /*1150*/  IMAD R10, R19, R7, R10 ;  /* 0x00000007130a7224 */ /* 0x000fe400078e020a */
[----:B------:R-:W-:Y:S01]  /*1160*/  @P3 IMAD.IADD R8, R8, 0x1, -R19 ;  /* 0x0000000108083824 */ /* 0x000fe200078e0a13 */
[----:B------:R-:W-:Y:S01]  /*1170*/  DSETP.GT.AND P5, PT, R38, -1, PT ;  /* 0xbff000002600742a */ /* 0x000fe20003fa4000 */
[----:B------:R-:W-:Y:S01]  /*1180*/  STG.E.64 desc[UR8][R34.64+0x8], R14 ;  /* 0x0000080e22007986 */ /* 0x000fe2000c101b08 */
[-C--:B------:R-:W-:Y:S01]  /*1190*/  ISETP.GE.U32.AND P6, PT, R10, R19.reuse, PT ;  /* 0x000000130a00720c */ /* 0x080fe20003fc6070 */
[----:B------:R-:W0:Y:S01]  /*11a0*/  LDC R7, c[0x0][0x3a0] ;  /* 0x0000e800ff077b82 */ /* 0x000e220000000800 */
[----:B------:R-:W-:-:S11]  /*11b0*/  ISETP.GE.U32.AND P3, PT, R8, R19, PT ;  /* 0x000000130800720c */ /* 0x000fd60003f66070 */
[----:B------:R-:W-:Y:S02]  /*11c0*/  @P6 IMAD.IADD R10, R10, 0x1, -R19 ;  /* 0x000000010a0a6824 */ /* 0x000fe400078e0a13 */
[----:B------:R-:W-:-:S03]  /*11d0*/  @P3 IADD3 R8, PT, PT, R8, -R19, RZ ;  /* 0x8000001308083210 */ /* 0x000fc60007ffe0ff */
[----:B------:R-:W-:Y:S02]  /*11e0*/  ISETP.GE.U32.AND P6, PT, R10, R19, PT ;  /* 0x000000130a00720c */ /* 0x000fe40003fc6070 */
[----:B------:R-:W-:-:S05]  /*11f0*/  SEL R27, R5, R8, !P0 ;  /* 0x00000008051b7207 */ /* 0x000fca0004000000 */
[----:B------:R-:W-:-:S06]  /*1200*/  IMAD.WIDE R38, R27, 0x8, R36 ;  /* 0x000000081b267825 */ /* 0x000fcc00078e0224 */
[----:B------:R-:W-:Y:S01]  /*1210*/  @P6 IMAD.IADD R10, R10, 0x1, -R19 ;  /* 0x000000010a0a6824 */ /* 0x000fe200078e0a13 */
[----:B------:R-:W3:Y:S04]  /*1220*/  LDG.E.64 R38, desc[UR8][R38.64] ;  /* 0x0000000826267981 */ /* 0x000ee8000c1e1b00 */
[----:B------:R-:W-:Y:S01]  /*1230*/  SEL R5, R5, R10, !P0 ;  /* 0x0000000a05057207 */ /* 0x000fe20004000000 */
[----:B------:R-:W-:Y:S01]  /*1240*/  IMAD.MOV.U32 R8, RZ, RZ, R15 ;  /* 0x000000ffff087224 */ /* 0x000fe200078e000f */
[----:B------:R-:W-:-:S03]  /*1250*/  MOV R10, R13 ;  /* 0x0000000d000a7202 */ /* 0x000fc60000000f00 */
[----:B------:R-:W-:Y:S01]  /*1260*/  IMAD.WIDE R36, R5, 0x8, R36 ;  /* 0x0000000805247825 */ /* 0x000fe200078e0224 */
[----:B------:R1:W-:Y:S04]  /*1270*/  STG.E.64 desc[UR8][R34.64+0x8], R8 ;  /* 0x0000080822007986 */ /* 0x0003e8000c101b08 */
[----:B------:R-:W-:Y:S04]  /*1280*/  STG.E.64 desc[UR8][R34.64], R24 ;  /* 0x0000001822007986 */ /* 0x000fe8000c101b08 */
[----:B------:R4:W-:Y:S04]  /*1290*/  STG.E.64 desc[UR8][R34.64+0x10], R10 ;  /* 0x0000100a22007986 */ /* 0x0009e8000c101b08 */
[----:B------:R-:W5:Y:S01]  /*12a0*/  LDG.E.64 R36, desc[UR8][R36.64] ;  /* 0x0000000824247981 */ /* 0x000f62000c1e1b00 */
[----:B0-----:R-:W0:Y:S01]  /*12b0*/  I2F.U32.RP R12, R7 ;  /* 0x00000007000c7306 */ /* 0x001e220000209000 */
[----:B-1----:R-:W-:-:S07]  /*12c0*/  SHF.R.U32.HI R8, RZ, 0x2, R25 ;  /* 0x00000002ff087819 */ /* 0x002fce0000011619 */
[----:B0-----:R-:W0:Y:S01]  /*12d0*/  MUFU.RCP R12, R12 ;  /* 0x0000000c000c7308 */ /* 0x001e220000001000 */
[----:B------:R-:W-:Y:S01]  /*12e0*/  LOP3.LUT R8, R8, R25, RZ, 0x3c, !PT ;  /* 0x0000001908087212 */ /* 0x000fe200078e3cff */
[----:B------:R-:W-:-:S04]  /*12f0*/  IMAD.SHL.U32 R19, R11, 0x10, RZ ;  /* 0x000000100b137824 */ /* 0x000fc800078e00ff */
[----:B----4-:R-:W-:-:S05]  /*1300*/  IMAD.SHL.U32 R10, R8, 0x2, RZ ;  /* 0x00000002080a7824 */ /* 0x010fca00078e00ff */
[----:B------:R-:W-:Y:S02]  /*1310*/  LOP3.LUT R10, R8, R10, R19, 0x96, !PT ;  /* 0x0000000a080a7212 */ /* 0x000fe400078e9613 */
[----:B------:R-:W-:Y:S02]  /*1320*/  SHF.R.U32.HI R8, RZ, 0x2, R15 ;  /* 0x00000002ff087819 */ /* 0x000fe4000001160f */
[----:B------:R-:W-:Y:S02]  /*1330*/  LOP3.LUT R14, R10, R11, RZ, 0x3c, !PT ;  /* 0x0000000b0a0e7212 */ /* 0x000fe400078e3cff */
[----:B------:R-:W-:-:S03]  /*1340*/  LOP3.LUT R8, R8, R15, RZ, 0x3c, !PT ;  /* 0x0000000f08087212 */ /* 0x000fc600078e3cff */
[----:B------:R-:W-:Y:S01]  /*1350*/  IMAD.SHL.U32 R15, R14, 0x10, RZ ;  /* 0x000000100e0f7824 */ /* 0x000fe200078e00ff */
[----:B------:R-:W-:-:S04]  /*1360*/  SHF.L.U32 R10, R8, 0x1, RZ ;  /* 0x00000001080a7819 */ /* 0x000fc800000006ff */
[----:B------:R-:W-:Y:S01]  /*1370*/  LOP3.LUT R15, R8, R10, R15, 0x96, !PT ;  /* 0x0000000a080f7212 */ /* 0x000fe200078e960f */
[----:B------:R-:W-:-:S03]  /*1380*/  VIADD R8, R20, 0x425d3c ;  /* 0x00425d3c14087836 */ /* 0x000fc60000000000 */
[----:B------:R-:W-:Y:S02]  /*1390*/  LOP3.LUT R15, R15, R14, RZ, 0x3c, !PT ;  /* 0x0000000e0f0f7212 */ /* 0x000fe400078e3cff */
[----:B------:R-:W-:Y:S02]  /*13a0*/  IADD3 R20, PT, PT, R20, 0x3cd577, R14 ;  /* 0x003cd57714147810 */ /* 0x000fe40007ffe00e */
[----:B------:R-:W-:Y:S01]  /*13b0*/  SEL R28, R28, R21, P1 ;  /* 0x000000151c1c7207 */ /* 0x000fe20000800000 */
[----:B------:R-:W-:Y:S01]  /*13c0*/  STG.E.64 desc[UR8][R34.64+0x10], R14 ;  /* 0x0000100e22007986 */ /* 0x000fe2000c101b08 */
[----:B------:R-:W-:Y:S02]  /*13d0*/  @!P2 SEL R23, R29, 0xffffffff, P5 ;  /* 0xffffffff1d17a807 */ /* 0x000fe40002800000 */
[----:B------:R-:W-:Y:S01]  /*13e0*/  ISETP.NE.U32.AND P5, PT, R7, RZ, PT ;  /* 0x000000ff0700720c */ /* 0x000fe20003fa5070 */
[----:B------:R-:W-:Y:S01]  /*13f0*/  STG.E.64 desc[UR8][R34.64], R8 ;  /* 0x0000000822007986 */ /* 0x000fe2000c101b08 */
[----:B--2---:R-:W-:-:S06]  /*1400*/  DSETP.GT.AND P4, PT, R40, R32, PT ;  /* 0x000000202800722a */ /* 0x004fcc0003f84000 */
[----:B------:R-:W-:Y:S01]  /*1410*/  FSEL R32, R40, R32, P4 ;  /* 0x0000002028207208 */ /* 0x000fe20002000000 */
[----:B0-----:R-:W-:Y:S01]  /*1420*/  VIADD R40, R12, 0xffffffe ;  /* 0x0ffffffe0c287836 */ /* 0x001fe20000000000 */
[----:B------:R-:W-:-:S03]  /*1430*/  FSEL R33, R41, R33, P4 ;  /* 0x0000002129217208 */ /* 0x000fc60002000000 */
[----:B------:R0:W1:Y:S02]  /*1440*/  F2I.FTZ.U32.TRUNC.NTZ R41, R40 ;  /* 0x0000002800297305 */ /* 0x000064000021f000 */
[----:B0-----:R-:W-:Y:S02]  /*1450*/  IMAD.MOV.U32 R40, RZ, RZ, RZ ;  /* 0x000000ffff287224 */ /* 0x001fe400078e00ff */
[----:B-1----:R-:W-:-:S04]  /*1460*/  IMAD.MOV R12, RZ, RZ, -R41 ;  /* 0x000000ffff0c7224 */ /* 0x002fc800078e0a29 */
[----:B------:R-:W-:-:S04]  /*1470*/  IMAD R19, R12, R7, RZ ;  /* 0x000000070c137224 */ /* 0x000fc800078e02ff */
[----:B------:R-:W-:-:S04]  /*1480*/  IMAD.HI.U32 R41, R41, R19, R40 ;  /* 0x0000001329297227 */ /* 0x000fc800078e0028 */
[----:B------:R-:W-:Y:S02]  /*1490*/  IMAD.IADD R12, R15, 0x1, R8 ;  /* 0x000000010f0c7824 */ /* 0x000fe400078e0208 */
[----:B------:R-:W-:-:S04]  /*14a0*/  IMAD.HI.U32 R10, R41, R20, RZ ;  /* 0x00000014290a7227 */ /* 0x000fc800078e00ff */
[----:B------:R-:W-:Y:S01]  /*14b0*/  IMAD.HI.U32 R41, R41, R12, RZ ;  /* 0x0000000c29297227 */ /* 0x000fe200078e00ff */
[----:B------:R-:W-:-:S03]  /*14c0*/  IADD3 R10, PT, PT, -R10, RZ, RZ ;  /* 0x000000ff0a0a7210 */ /* 0x000fc60007ffe1ff */
[----:B------:R-:W-:-:S04]  /*14d0*/  IMAD.MOV R41, RZ, RZ, -R41 ;  /* 0x000000ffff297224 */ /* 0x000fc800078e0a29 */
[C---:B------:R-:W-:Y:S02]  /*14e0*/  IMAD R22, R7.reuse, R41, R12 ;  /* 0x0000002907167224 */ /* 0x040fe400078e020c */
[----:B------:R-:W-:-:S03]  /*14f0*/  IMAD R20, R7, R10, R20 ;  /* 0x0000000a07147224 */ /* 0x000fc600078e0214 */
[-C--:B------:R-:W-:Y:S02]  /*1500*/  ISETP.GE.U32.AND P1, PT, R22, R7.reuse, PT ;  /* 0x000000071600720c */ /* 0x080fe40003f26070 */
[----:B------:R-:W-:-:S11]  /*1510*/  ISETP.GE.U32.AND P0, PT, R20, R7, PT ;  /* 0x000000071400720c */ /* 0x000fd60003f06070 */
[--C-:B------:R-:W-:Y:S02]  /*1520*/  @P1 IMAD.IADD R22, R22, 0x1, -R7.reuse ;  /* 0x0000000116161824 */ /* 0x100fe400078e0a07 */
[----:B------:R-:W-:-:S03]  /*1530*/  @P0 IMAD.IADD R20, R20, 0x1, -R7 ;  /* 0x0000000114140824 */ /* 0x000fc600078e0a07 */
[-C--:B------:R-:W-:Y:S02]  /*1540*/  ISETP.GE.U32.AND P0, PT, R22, R7.reuse, PT ;  /* 0x000000071600720c */ /* 0x080fe40003f06070 */
[-C--:B------:R-:W-:Y:S01]  /*1550*/  ISETP.GE.U32.AND P1, PT, R20, R7.reuse, PT ;  /* 0x000000071400720c */ /* 0x080fe20003f26070 */
[----:B------:R-:W-:Y:S01]  /*1560*/  IMAD.MOV.U32 R10, RZ, RZ, R13 ;  /* 0x000000ffff0a7224 */ /* 0x000fe200078e000d */
[----:B------:R-:W-:-:S09]  /*1570*/  LOP3.LUT R12, RZ, R7, RZ, 0x33, !PT ;  /* 0x00000007ff0c7212 */ /* 0x000fd200078e33ff */
[----:B------:R-:W-:Y:S01]  /*1580*/  @P0 IMAD.IADD R22, R22, 0x1, -R7 ;  /* 0x0000000116160824 */ /* 0x000fe200078e0a07 */
[----:B------:R-:W-:Y:S01]  /*1590*/  ISETP.GE.AND P0, PT, R18, 0x1, PT ;  /* 0x000000011200780c */ /* 0x000fe20003f06270 */
[----:B---3--:R-:W-:-:S06]  /*15a0*/  DSETP.GT.AND P3, PT, R38, R32, PT ;  /* 0x000000202600722a */ /* 0x008fcc0003f64000 */
[----:B------:R-:W-:Y:S02]  /*15b0*/  FSEL R24, R38, R32, P3 ;  /* 0x0000002026187208 */ /* 0x000fe40001800000 */
[----:B------:R-:W-:Y:S02]  /*15c0*/  FSEL R25, R39, R33, P3 ;  /* 0x0000002127197208 */ /* 0x000fe40001800000 */
[----:B------:R-:W-:Y:S01]  /*15d0*/  @P1 IADD3 R20, PT, PT, R20, -R7, RZ ;  /* 0x8000000714141210 */ /* 0x000fe20007ffe0ff */
[----:B------:R0:W-:Y:S03]  /*15e0*/  STG.E.64 desc[UR8][R34.64+0x8], R10 ;  /* 0x0000080a22007986 */ /* 0x0001e6000c101b08 */
[----:B------:R-:W-:Y:S01]  /*15f0*/  @!P3 SEL R27, R6, R23, P4 ;  /* 0x00000017061bb207 */ /* 0x000fe20002000000 */
[----:B-----5:R-:W-:Y:S01]  /*1600*/  DSETP.GT.AND P2, PT, R36, R24, PT ;  /* 0x000000182400722a */ /* 0x020fe20003f44000 */
[----:B------:R-:W-:Y:S01]  /*1610*/  SEL R20, R12, R20, !P5 ;  /* 0x000000140c147207 */ /* 0x000fe20006800000 */
[----:B0-----:R-:W-:Y:S01]  /*1620*/  IMAD R10, R28, R7, RZ ;  /* 0x000000071c0a7224 */ /* 0x001fe200078e02ff */
[----:B------:R-:W-:-:S03]  /*1630*/  SEL R13, R12, R22, !P5 ;  /* 0x000000160c0d7207 */ /* 0x000fc60006800000 */
[----:B------:R-:W-:Y:S02]  /*1640*/  SEL R6, R5, R27, P2 ;  /* 0x0000001b05067207 */ /* 0x000fe40001000000 */
[CC--:B------:R-:W-:Y:S02]  /*1650*/  VIMNMX R11, PT, PT, R20.reuse, R13.reuse, PT ;  /* 0x0000000d140b7248 */ /* 0x0c0fe40003fe0100 */
[----:B------:R-:W-:Y:S01]  /*1660*/  VIMNMX R8, PT, PT, R20, R13, !PT ;  /* 0x0000000d14087248 */ /* 0x000fe20007fe0100 */
[----:B------:R-:W-:Y:S01]  /*1670*/  IMAD R5, R6, R7, RZ ;  /* 0x0000000706057224 */ /* 0x000fe200078e02ff */
[----:B------:R-:W-:Y:S01]  /*1680*/  SHF.R.S32.HI R9, RZ, 0x1f, R10 ;  /* 0x0000001fff097819 */ /* 0x000fe2000001140a */
[----:B------:R-:W-:Y:S06]  /*1690*/  @!P0 BRA `(.L_x_8) ;  /* 0x0000000400208947 */ /* 0x000fec0003800000 */
[----:B------:R-:W-:Y:S01]  /*16a0*/  ISETP.GE.U32.AND P1, PT, R7, 0x10, PT ;  /* 0x000000100700780c */ /* 0x000fe20003f26070 */
[----:B------:R-:W-:-:S12]  /*16b0*/  IMAD.MOV.U32 R13, RZ, RZ, RZ ;  /* 0x000000ffff0d7224 */ /* 0x000fd800078e00ff */
[----:B------:R-:W-:Y:S05]  /*16c0*/  @!P1 BRA `(.L_x_9) ;  /* 0x0000000000709947 */ /* 0x000fea0003800000 */
[----:B------:R-:W-:Y:S01]  /*16d0*/  IADD3 R13, P1, PT, R30, 0x20, RZ ;  /* 0x000000201e0d7810 */ /* 0x000fe20007f3e0ff */
[----:B------:R-:W-:Y:S02]  /*16e0*/  IMAD.MOV R6, RZ, RZ, -R2 ;  /* 0x000000ffff067224 */ /* 0x000fe400078e0a02 */
[----:B------:R-:W-:Y:S01]  /*16f0*/  IMAD.MOV.U32 R19, RZ, RZ, -0x1 ;  /* 0xffffffffff137424 */ /* 0x000fe200078e00ff */
[----:B------:R-:W-:-:S09]  /*1700*/  IADD3.X R18, PT, PT, RZ, R31, RZ, P1, !PT ;  /* 0x0000001fff127210 */ /* 0x000fd20000ffe4ff */
.L_x_10:
[----:B0-----:R-:W-:Y:S02]  /*1710*/  IMAD.MOV.U32 R14, RZ, RZ, R13 ;  /* 0x000000ffff0e7224 */ /* 0x001fe400078e000d */
[----:B------:R-:W-:Y:S02]  /*1720*/  IMAD.MOV.U32 R15, RZ, RZ, R18 ;  /* 0x000000ffff0f7224 */ /* 0x000fe400078e0012 */
[----:B------:R-:W-:Y:S01]  /*1730*/  VIADD R6, R6, 0x10 ;  /* 0x0000001006067836 */ /* 0x000fe20000000000 */
[----:B------:R-:W-:Y:S02]  /*1740*/  IADD3 R13, P2, PT, R14, 0x40, RZ ;  /* 0x000000400e0d7810 */ /* 0x000fe40007f5e0ff */
[----:B------:R0:W-:Y:S02]  /*1750*/  STG.E desc[UR8][R14.64+-0x20], R19 ;  /* 0xffffe0130e007986 */ /* 0x0001e4000c101908 */
[----:B------:R-:W-:Y:S01]  /*1760*/  ISETP.NE.AND P1, PT, R6, RZ, PT ;  /* 0x000000ff0600720c */ /* 0x000fe20003f25270 */
[----:B------:R-:W-:Y:S01]  /*1770*/  IMAD.X R18, RZ, RZ, R15, P2 ;  /* 0x000000ffff127224 */ /* 0x000fe200010e060f */
[----:B------:R0:W-:Y:S04]  /*1780*/  STG.E desc[UR8][R14.64+-0x1c], R19 ;  /* 0xffffe4130e007986 */ /* 0x0001e8000c101908 */
        /* <DEDUP_REMOVED lines=13> */
[----:B------:R0:W-:Y:S01]  /*1860*/  STG.E desc[UR8][R14.64+0x1c], R19 ;  /* 0x00001c130e007986 */ /* 0x0001e2000c101908 */
[----:B------:R-:W-:Y:S05]  /*1870*/  @P1 BRA `(.L_x_10) ;  /* 0xfffffffc00a41947 */ /* 0x000fea000383ffff */
[----:B------:R-:W-:-:S07]  /*1880*/  MOV R13, R2 ;  /* 0x00000002000d7202 */ /* 0x000fce0000000f00 */
.L_x_9:
[----:B------:R-:W1:Y:S02]  /*1890*/  LDCU UR4, c[0x0][0x3a0] ;  /* 0x00007400ff0477ac */ /* 0x000e640008000800 */
[----:B-1----:R-:W-:-:S04]  /*18a0*/  ULOP3.LUT UR5, UR4, 0xf, URZ, 0xc0, !UPT ;  /* 0x0000000f04057892 */ /* 0x002fc8000f8ec0ff */
[----:B------:R-:W-:-:S09]  /*18b0*/  UISETP.NE.AND UP0, UPT, UR5, URZ, UPT ;  /* 0x000000ff0500728c */ /* 0x000fd2000bf05270 */
[----:B------:R-:W-:Y:S05]  /*18c0*/  BRA.U !UP0, `(.L_x_8) ;  /* 0x0000000108947547 */ /* 0x000fea000b800000 */
[----:B------:R-:W-:Y:S02]  /*18d0*/  ULOP3.LUT UR6, UR4, 0x7, URZ, 0xc0, !UPT ;  /* 0x0000000704067892 */ /* 0x000fe4000f8ec0ff */
[----:B------:R-:W-:Y:S02]  /*18e0*/  UIADD3 UR4, UPT, UPT, UR5, -0x1, URZ ;  /* 0xffffffff05047890 */ /* 0x000fe4000fffe0ff */
[----:B------:R-:W-:Y:S02]  /*18f0*/  UISETP.NE.AND UP1, UPT, UR6, URZ, UPT ;  /* 0x000000ff0600728c */ /* 0x000fe4000bf25270 */
[----:B------:R-:W-:-:S09]  /*1900*/  UISETP.GE.U32.AND UP0, UPT, UR4, 0x7, UPT ;  /* 0x000000070400788c */ /* 0x000fd2000bf06070 */
[----:B------:R-:W-:Y:S05]  /*1910*/  BRA.U !UP0, `(.L_x_11) ;  /* 0x00000001082c7547 */ /* 0x000fea000b800000 */
[----:B0-----:R-:W-:Y:S02]  /*1920*/  IMAD.MOV.U32 R19, RZ, RZ, -0x1 ;  /* 0xffffffffff137424 */ /* 0x001fe400078e00ff */
[----:B------:R-:W-:-:S04]  /*1930*/  IMAD.WIDE.U32 R14, R13, 0x4, R30 ;  /* 0x000000040d0e7825 */ /* 0x000fc800078e001e */
[----:B------:R-:W-:Y:S01]  /*1940*/  VIADD R13, R13, 0x8 ;  /* 0x000000080d0d7836 */ /* 0x000fe20000000000 */
[----:B------:R1:W-:Y:S04]  /*1950*/  STG.E desc[UR8][R14.64], R19 ;  /* 0x000000130e007986 */ /* 0x0003e8000c101908 */
[----:B------:R1:W-:Y:S04]  /*1960*/  STG.E desc[UR8][R14.64+0x4], R19 ;  /* 0x000004130e007986 */ /* 0x0003e8000c101908 */
[----:B------:R1:W-:Y:S04]  /*1970*/  STG.E desc[UR8][R14.64+0x8], R19 ;  /* 0x000008130e007986 */ /* 0x0003e8000c101908 */
[----:B------:R1:W-:Y:S04]  /*1980*/  STG.E desc[UR8][R14.64+0xc], R19 ;  /* 0x00000c130e007986 */ /* 0x0003e8000c101908 */
[----:B------:R1:W-:Y:S04]  /*1990*/  STG.E desc[UR8][R14.64+0x10], R19 ;  /* 0x000010130e007986 */ /* 0x0003e8000c101908 */
[----:B------:R1:W-:Y:S04]  /*19a0*/  STG.E desc[UR8][R14.64+0x14], R19 ;  /* 0x000014130e007986 */ /* 0x0003e8000c101908 */
[----:B------:R1:W-:Y:S04]  /*19b0*/  STG.E desc[UR8][R14.64+0x18], R19 ;  /* 0x000018130e007986 */ /* 0x0003e8000c101908 */
[----:B------:R1:W-:Y:S02]  /*19c0*/  STG.E desc[UR8][R14.64+0x1c], R19 ;  /* 0x00001c130e007986 */ /* 0x0003e4000c101908 */
.L_x_11:
[----:B------:R-:W-:Y:S05]  /*19d0*/  BRA.U !UP1, `(.L_x_8) ;  /* 0x0000000109507547 */ /* 0x000fea000b800000 */
[----:B------:R-:W-:Y:S01]  /*19e0*/  UIADD3 UR4, UPT, UPT, UR6, -0x1, URZ ;  /* 0xffffffff06047890 */ /* 0x000fe2000fffe0ff */
[----:B------:R-:W-:-:S03]  /*19f0*/  ISETP.NE.AND P1, PT, R4, RZ, PT ;  /* 0x000000ff0400720c */ /* 0x000fc60003f25270 */
[----:B------:R-:W-:-:S09]  /*1a00*/  UISETP.GE.U32.AND UP0, UPT, UR4, 0x3, UPT ;  /* 0x000000030400788c */ /* 0x000fd2000bf06070 */
[----:B------:R-:W-:Y:S05]  /*1a10*/  BRA.U !UP0, `(.L_x_12) ;  /* 0x00000001081c7547 */ /* 0x000fea000b800000 */
[----:B01----:R-:W-:Y:S02]  /*1a20*/  IMAD.MOV.U32 R19, RZ, RZ, -0x1 ;  /* 0xffffffffff137424 */ /* 0x003fe400078e00ff */
[----:B------:R-:W-:-:S04]  /*1a30*/  IMAD.WIDE.U32 R14, R13, 0x4, R30 ;  /* 0x000000040d0e7825 */ /* 0x000fc800078e001e */
[----:B------:R-:W-:Y:S01]  /*1a40*/  VIADD R13, R13, 0x4 ;  /* 0x000000040d0d7836 */ /* 0x000fe20000000000 */
[----:B------:R2:W-:Y:S04]  /*1a50*/  STG.E desc[UR8][R14.64], R19 ;  /* 0x000000130e007986 */ /* 0x0005e8000c101908 */
[----:B------:R2:W-:Y:S04]  /*1a60*/  STG.E desc[UR8][R14.64+0x4], R19 ;  /* 0x000004130e007986 */ /* 0x0005e8000c101908 */
[----:B------:R2:W-:Y:S04]  /*1a70*/  STG.E desc[UR8][R14.64+0x8], R19 ;  /* 0x000008130e007986 */ /* 0x0005e8000c101908 */
[----:B------:R2:W-:Y:S02]  /*1a80*/  STG.E desc[UR8][R14.64+0xc], R19 ;  /* 0x00000c130e007986 */ /* 0x0005e4000c101908 */
.L_x_12:
[----:B------:R-:W-:Y:S05]  /*1a90*/  @!P1 BRA `(.L_x_8) ;  /* 0x0000000000209947 */ /* 0x000fea0003800000 */
[----:B012---:R-:W-:Y:S01]  /*1aa0*/  IMAD.WIDE.U32 R14, R13, 0x4, R30 ;  /* 0x000000040d0e7825 */ /* 0x007fe200078e001e */
[----:B------:R-:W-:Y:S02]  /*1ab0*/  MOV R13, 0xffffffff ;  /* 0xffffffff000d7802 */ /* 0x000fe40000000f00 */
[----:B------:R-:W-:-:S03]  /*1ac0*/  ISETP.NE.AND P1, PT, R4, 0x1, PT ;  /* 0x000000010400780c */ /* 0x000fc60003f25270 */
[----:B------:R3:W-:Y:S10]  /*1ad0*/  STG.E desc[UR8][R14.64], R13 ;  /* 0x0000000d0e007986 */ /* 0x0007f4000c101908 */
[----:B------:R-:W-:Y:S05]  /*1ae0*/  @!P1 BRA `(.L_x_8) ;  /* 0x00000000000c9947 */ /* 0x000fea0003800000 */
[----:B------:R-:W-:Y:S01]  /*1af0*/  ISETP.NE.AND P1, PT, R4, 0x2, PT ;  /* 0x000000020400780c */ /* 0x000fe20003f25270 */
[----:B------:R4:W-:-:S12]  /*1b00*/  STG.E desc[UR8][R14.64+0x4], R13 ;  /* 0x0000040d0e007986 */ /* 0x0009d8000c101908 */
[----:B------:R4:W-:Y:S02]  /*1b10*/  @P1 STG.E desc[UR8][R14.64+0x8], R13 ;  /* 0x0000080d0e001986 */ /* 0x0009e4000c101908 */
.L_x_8:
[----:B------:R-:W-:Y:S01]  /*1b20*/  VIADD R6, R8, 0x1 ;  /* 0x0000000108067836 */ /* 0x000fe20000000000 */
[----:B------:R-:W-:Y:S03]  /*1b30*/  BSSY.RECONVERGENT B0, `(.L_x_13) ;  /* 0x0000018000007945 */ /* 0x000fe60003800200 */
[----:B---34-:R-:W-:-:S05]  /*1b40*/  IMAD.IADD R13, R6, 0x1, -R11 ;  /* 0x00000001060d7824 */ /* 0x018fca00078e0a0b */
[----:B------:R-:W-:Y:S01]  /*1b50*/  LOP3.LUT P1, R20, R13, 0x3, RZ, 0xc0, !PT ;  /* 0x000000030d147812 */ /* 0x000fe2000782c0ff */
[----:B------:R-:W-:-:S12]  /*1b60*/  IMAD.MOV.U32 R13, RZ, RZ, R11 ;  /* 0x000000ffff0d7224 */ /* 0x000fd800078e000b */
[----:B------:R-:W-:Y:S05]  /*1b70*/  @!P1 BRA `(.L_x_14) ;  /* 0x00000000004c9947 */ /* 0x000fea0003800000 */
[----:B------:R-:W3:Y:S01]  /*1b80*/  LDCU.64 UR4, c[0x0][0x388] ;  /* 0x00007100ff0477ac */ /* 0x000ee20008000a00 */
[----:B------:R-:W-:-:S04]  /*1b90*/  IADD3 R13, P1, PT, R10, R11, RZ ;  /* 0x0000000b0a0d7210 */ /* 0x000fc80007f3e0ff */
[----:B012---:R-:W-:Y:S02]  /*1ba0*/  LEA.HI.X.SX32 R14, R11, R9, 0x1, P1 ;  /* 0x000000090b0e7211 */ /* 0x007fe400008f0eff */
[----:B---3--:R-:W-:-:S04]  /*1bb0*/  LEA R18, P1, R13, UR4, 0x2 ;  /* 0x000000040d127c11 */ /* 0x008fc8000f8210ff */
[----:B------:R-:W-:-:S05]  /*1bc0*/  LEA.HI.X R19, R13, UR5, R14, 0x2, P1 ;  /* 0x000000050d137c11 */ /* 0x000fca00088f140e */
[----:B------:R-:W2:Y:S01]  /*1bd0*/  LDG.E R21, desc[UR8][R18.64] ;  /* 0x0000000812157981 */ /* 0x000ea2000c1e1900 */
[----:B------:R-:W-:Y:S01]  /*1be0*/  IMAD.WIDE R14, R11, 0x4, R30 ;  /* 0x000000040b0e7825 */ /* 0x000fe200078e021e */
[----:B------:R-:W-:-:S03]  /*1bf0*/  ISETP.NE.AND P1, PT, R20, 0x1, PT ;  /* 0x000000011400780c */ /* 0x000fc60003f25270 */
[----:B------:R-:W-:Y:S01]  /*1c00*/  VIADD R13, R11, 0x1 ;  /* 0x000000010b0d7836 */ /* 0x000fe20000000000 */
[----:B--2---:R3:W-:Y:S09]  /*1c10*/  STG.E desc[UR8][R14.64], R21 ;  /* 0x000000150e007986 */ /* 0x0047f2000c101908 */
[----:B------:R-:W-:Y:S05]  /*1c20*/  @!P1 BRA `(.L_x_14) ;  /* 0x0000000000209947 */ /* 0x000fea0003800000 */
[----:B---3--:R-:W2:Y:S01]  /*1c30*/  LDG.E R21, desc[UR8][R18.64+0x4] ;  /* 0x0000040812157981 */ /* 0x008ea2000c1e1900 */
[----:B------:R-:W-:Y:S02]  /*1c40*/  ISETP.NE.AND P1, PT, R20, 0x2, PT ;  /* 0x000000021400780c */ /* 0x000fe40003f25270 */
[----:B------:R-:W-:Y:S01]  /*1c50*/  IADD3 R13, PT, PT, R11, 0x2, RZ ;  /* 0x000000020b0d7810 */ /* 0x000fe20007ffe0ff */
[----:B--2---:R4:W-:Y:S10]  /*1c60*/  STG.E desc[UR8][R14.64+0x4], R21 ;  /* 0x000004150e007986 */ /* 0x0049f4000c101908 */
[----:B------:R-:W-:Y:S05]  /*1c70*/  @!P1 BRA `(.L_x_14) ;  /* 0x00000000000c9947 */ /* 0x000fea0003800000 */
[----:B------:R-:W2:Y:S01]  /*1c80*/  LDG.E R19, desc[UR8][R18.64+0x8] ;  /* 0x0000080812137981 */ /* 0x000ea2000c1e1900 */
[----:B------:R-:W-:-:S03]  /*1c90*/  VIADD R13, R11, 0x3 ;  /* 0x000000030b0d7836 */ /* 0x000fc60000000000 */
[----:B--2---:R0:W-:Y:S04]  /*1ca0*/  STG.E desc[UR8][R14.64+0x8], R19 ;  /* 0x000008130e007986 */ /* 0x0041e8000c101908 */
.L_x_14:
[----:B------:R-:W-:Y:S05]  /*1cb0*/  BSYNC.RECONVERGENT B0 ;  /* 0x0000000000007941 */ /* 0x000fea0003800200 */
.L_x_13:
[----:B------:R-:W-:Y:S01]  /*1cc0*/  IMAD.IADD R11, R8, 0x1, -R11 ;  /* 0x00000001080b7824 */ /* 0x000fe200078e0a0b */
[----:B------:R-:W-:Y:S04]  /*1cd0*/  BSSY.RECONVERGENT B0, `(.L_x_15) ;  /* 0x0000014000007945 */ /* 0x000fe80003800200 */
[----:B------:R-:W-:-:S13]  /*1ce0*/  ISETP.GE.U32.AND P1, PT, R11, 0x3, PT ;  /* 0x000000030b00780c */ /* 0x000fda0003f26070 */
[----:B------:R-:W-:Y:S05]  /*1cf0*/  @!P1 BRA `(.L_x_16) ;  /* 0x0000000000449947 */ /* 0x000fea0003800000 */
.L_x_17:
[----:B0-----:R-:W-:-:S04]  /*1d00*/  IADD3 R11, P1, PT, R10, R13, RZ ;  /* 0x0000000d0a0b7210 */ /* 0x001fc80007f3e0ff */
[----:B01234-:R-:W-:Y:S02]  /*1d10*/  LEA.HI.X.SX32 R14, R13, R9, 0x1, P1 ;  /* 0x000000090d0e7211 */ /* 0x01ffe400008f0eff */
[----:B------:R-:W-:-:S04]  /*1d20*/  LEA R18, P1, R11, UR10, 0x2 ;  /* 0x0000000a0b127c11 */ /* 0x000fc8000f8210ff */
[----:B------:R-:W-:-:S05]  /*1d30*/  LEA.HI.X R19, R11, UR11, R14, 0x2, P1 ;  /* 0x0000000b0b137c11 */ /* 0x000fca00088f140e */
[----:B------:R-:W2:Y:S01]  /*1d40*/  LDG.E R11, desc[UR8][R18.64] ;  /* 0x00000008120b7981 */ /* 0x000ea2000c1e1900 */
[----:B------:R-:W-:-:S05]  /*1d50*/  IMAD.WIDE R14, R13, 0x4, R30 ;  /* 0x000000040d0e7825 */ /* 0x000fca00078e021e */
[----:B--2---:R0:W-:Y:S04]  /*1d60*/  STG.E desc[UR8][R14.64], R11 ;  /* 0x0000000b0e007986 */ /* 0x0041e8000c101908 */
[----:B------:R-:W2:Y:S04]  /*1d70*/  LDG.E R21, desc[UR8][R18.64+0x4] ;  /* 0x0000040812157981 */ /* 0x000ea8000c1e1900 */
[----:B--2---:R0:W-:Y:S04]  /*1d80*/  STG.E desc[UR8][R14.64+0x4], R21 ;  /* 0x000004150e007986 */ /* 0x0041e8000c101908 */
[----:B------:R-:W2:Y:S04]  /*1d90*/  LDG.E R23, desc[UR8][R18.64+0x8] ;  /* 0x0000080812177981 */ /* 0x000ea8000c1e1900 */
[----:B--2---:R0:W-:Y:S04]  /*1da0*/  STG.E desc[UR8][R14.64+0x8], R23 ;  /* 0x000008170e007986 */ /* 0x0041e8000c101908 */
[----:B------:R-:W2:Y:S01]  /*1db0*/  LDG.E R27, desc[UR8][R18.64+0xc] ;  /* 0x00000c08121b7981 */ /* 0x000ea2000c1e1900 */
[----:B------:R-:W-:-:S02]  /*1dc0*/  VIADD R25, R13, 0x3 ;  /* 0x000000030d197836 */ /* 0x000fc40000000000 */
[----:B------:R-:W-:-:S03]  /*1dd0*/  VIADD R13, R13, 0x4 ;  /* 0x000000040d0d7836 */ /* 0x000fc60000000000 */
[----:B------:R-:W-:Y:S01]  /*1de0*/  ISETP.GE.AND P1, PT, R25, R8, PT ;  /* 0x000000081900720c */ /* 0x000fe20003f26270 */
[----:B--2---:R0:W-:-:S12]  /*1df0*/  STG.E desc[UR8][R14.64+0xc], R27 ;  /* 0x00000c1b0e007986 */ /* 0x0041d8000c101908 */
[----:B------:R-:W-:Y:S05]  /*1e00*/  @!P1 BRA `(.L_x_17) ;  /* 0xfffffffc00bc9947 */ /* 0x000fea000383ffff */
.L_x_16:
[----:B------:R-:W-:Y:S05]  /*1e10*/  BSYNC.RECONVERGENT B0 ;  /* 0x0000000000007941 */ /* 0x000fea0003800200 */
.L_x_15:
[----:B------:R-:W-:Y:S05]  /*1e20*/  @!P0 BRA `(.L_x_18) ;  /* 0x0000000400808947 */ /* 0x000fea0003800000 */
[----:B01234-:R-:W-:Y:S02]  /*1e30*/  IABS R14, R7 ;  /* 0x00000007000e7213 */ /* 0x01ffe40000000000 */
[----:B------:R-:W-:Y:S02]  /*1e40*/  IABS R13, R6 ;  /* 0x00000006000d7213 */ /* 0x000fe40000000000 */
[----:B------:R-:W0:Y:S01]  /*1e50*/  I2F.RP R10, R14 ;  /* 0x0000000e000a7306 */ /* 0x000e220000209400 */
[----:B------:R-:W-:-:S07]  /*1e60*/  ISETP.GE.AND P1, PT, R6, RZ, PT ;  /* 0x000000ff0600720c */ /* 0x000fce0003f26270 */
[----:B0-----:R-:W0:Y:S02]  /*1e70*/  MUFU.RCP R10, R10 ;  /* 0x0000000a000a7308 */ /* 0x001e240000001000 */
[----:B0-----:R-:W-:-:S06]  /*1e80*/  IADD3 R8, PT, PT, R10, 0xffffffe, RZ ;  /* 0x0ffffffe0a087810 */ /* 0x001fcc0007ffe0ff */
[----:B------:R0:W1:Y:S02]  /*1e90*/  F2I.FTZ.U32.TRUNC.NTZ R9, R8 ;  /* 0x0000000800097305 */ /* 0x000064000021f000 */
[----:B0-----:R-:W-:Y:S02]  /*1ea0*/  IMAD.MOV.U32 R8, RZ, RZ, RZ ;  /* 0x000000ffff087224 */ /* 0x001fe400078e00ff */
[----:B-1----:R-:W-:-:S04]  /*1eb0*/  IMAD.MOV R11, RZ, RZ, -R9 ;  /* 0x000000ffff0b7224 */ /* 0x002fc800078e0a09 */
[----:B------:R-:W-:-:S04]  /*1ec0*/  IMAD R11, R11, R14, RZ ;  /* 0x0000000e0b0b7224 */ /* 0x000fc800078e02ff */
[----:B------:R-:W-:-:S04]  /*1ed0*/  IMAD.HI.U32 R9, R9, R11, R8 ;  /* 0x0000000b09097227 */ /* 0x000fc800078e0008 */
[----:B------:R-:W-:-:S04]  /*1ee0*/  IMAD.MOV.U32 R11, RZ, RZ, R13 ;  /* 0x000000ffff0b7224 */ /* 0x000fc800078e000d */
[----:B------:R-:W-:-:S04]  /*1ef0*/  IMAD.HI.U32 R9, R9, R11, RZ ;  /* 0x0000000b09097227 */ /* 0x000fc800078e00ff */
[----:B------:R-:W-:-:S04]  /*1f00*/  IMAD.MOV R9, RZ, RZ, -R9 ;  /* 0x000000ffff097224 */ /* 0x000fc800078e0a09 */
[----:B------:R-:W-:-:S05]  /*1f10*/  IMAD R9, R14, R9, R11 ;  /* 0x000000090e097224 */ /* 0x000fca00078e020b */
[----:B------:R-:W-:-:S13]  /*1f20*/  ISETP.GT.U32.AND P0, PT, R14, R9, PT ;  /* 0x000000090e00720c */ /* 0x000fda0003f04070 */
[----:B------:R-:W-:-:S04]  /*1f30*/  @!P0 IADD3 R9, PT, PT, R9, -R14, RZ ;  /* 0x8000000e09098210 */ /* 0x000fc80007ffe0ff */
[----:B------:R-:W-:-:S13]  /*1f40*/  ISETP.GT.U32.AND P0, PT, R14, R9, PT ;  /* 0x000000090e00720c */ /* 0x000fda0003f04070 */
[----:B------:R-:W-:Y:S01]  /*1f50*/  @!P0 IMAD.IADD R9, R9, 0x1, -R14 ;  /* 0x0000000109098824 */ /* 0x000fe200078e0a0e */
[----:B------:R-:W-:Y:S01]  /*1f60*/  ISETP.NE.AND P0, PT, R7, RZ, PT ;  /* 0x000000ff0700720c */ /* 0x000fe20003f05270 */
[----:B------:R-:W-:Y:S01]  /*1f70*/  IMAD.MOV.U32 R7, RZ, RZ, RZ ;  /* 0x000000ffff077224 */ /* 0x000fe200078e00ff */
[----:B------:R-:W-:Y:S01]  /*1f80*/  SHF.R.S32.HI R14, RZ, 0x1f, R5 ;  /* 0x0000001fff0e7819 */ /* 0x000fe20000011405 */
[----:B------:R-:W-:-:S05]  /*1f90*/  @!P1 IMAD.MOV R9, RZ, RZ, -R9 ;  /* 0x000000ffff099224 */ /* 0x000fca00078e0a09 */
[----:B------:R-:W-:-:S07]  /*1fa0*/  SEL R9, R12, R9, !P0 ;  /* 0x000000090c097207 */ /* 0x000fce0004000000 */
.L_x_23:
[----:B------:R-:W0:Y:S01]  /*1fb0*/  LDCU UR4, c[0x0][0x3a0] ;  /* 0x00007400ff0477ac */ /* 0x000e220008000800 */
[----:B------:R-:W-:Y:S02]  /*1fc0*/  IMAD.MOV.U32 R10, RZ, RZ, RZ ;  /* 0x000000ffff0a7224 */ /* 0x000fe400078e00ff */
[----:B------:R-:W-:Y:S01]  /*1fd0*/  IMAD.IADD R8, R6, 0x1, R7 ;  /* 0x0000000106087824 */ /* 0x000fe200078e0207 */
[----:B------:R-:W1:Y:S01]  /*1fe0*/  LDCU.64 UR6, c[0x0][0x388] ;  /* 0x00007100ff0677ac */ /* 0x000e620008000a00 */
[----:B0-----:R-:W0:Y:S01]  /*1ff0*/  I2F.U32.RP R12, UR4 ;  /* 0x00000004000c7d06 */ /* 0x001e220008209000 */
[----:B------:R-:W-:-:S07]  /*2000*/  ISETP.NE.U32.AND P1, PT, RZ, UR4, PT ;  /* 0x00000004ff007c0c */ /* 0x000fce000bf25070 */
[----:B0-----:R-:W0:Y:S02]  /*2010*/  MUFU.RCP R12, R12 ;  /* 0x0000000c000c7308 */ /* 0x001e240000001000 */
[----:B0-----:R-:W-:-:S06]  /*2020*/  IADD3 R13, PT, PT, R12, 0xffffffe, RZ ;  /* 0x0ffffffe0c0d7810 */ /* 0x001fcc0007ffe0ff */
[----:B------:R-:W0:Y:S02]  /*2030*/  F2I.FTZ.U32.TRUNC.NTZ R11, R13 ;  /* 0x0000000d000b7305 */ /* 0x000e24000021f000 */
[----:B0-----:R-:W-:-:S04]  /*2040*/  IMAD.MOV R15, RZ, RZ, -R11 ;  /* 0x000000ffff0f7224 */ /* 0x001fc800078e0a0b */
[----:B------:R-:W-:-:S04]  /*2050*/  IMAD R15, R15, UR4, RZ ;  /* 0x000000040f0f7c24 */ /* 0x000fc8000f8e02ff */
[----:B------:R-:W-:-:S06]  /*2060*/  IMAD.HI.U32 R15, R11, R15, R10 ;  /* 0x0000000f0b0f7227 */ /* 0x000fcc00078e000a */
[----:B------:R-:W-:-:S05]  /*2070*/  IMAD.HI.U32 R10, R15, R8, RZ ;  /* 0x000000080f0a7227 */ /* 0x000fca00078e00ff */
[----:B------:R-:W-:-:S05]  /*2080*/  IADD3 R11, PT, PT, -R10, RZ, RZ ;  /* 0x000000ff0a0b7210 */ /* 0x000fca0007ffe1ff */
[----:B------:R-:W-:-:S05]  /*2090*/  IMAD R8, R11, UR4, R8 ;  /* 0x000000040b087c24 */ /* 0x000fca000f8e0208 */
[----:B------:R-:W-:-:S13]  /*20a0*/  ISETP.GE.U32.AND P0, PT, R8, UR4, PT ;  /* 0x0000000408007c0c */ /* 0x000fda000bf06070 */
[----:B------:R-:W-:-:S05]  /*20b0*/  @P0 VIADD R8, R8, -UR4 ;  /* 0x8000000408080c36 */ /* 0x000fca0008000000 */
[----:B------:R-:W-:-:S13]  /*20c0*/  ISETP.GE.U32.AND P0, PT, R8, UR4, PT ;  /* 0x0000000408007c0c */ /* 0x000fda000bf06070 */
[----:B------:R-:W-:Y:S01]  /*20d0*/  @P0 VIADD R8, R8, -UR4 ;  /* 0x8000000408080c36 */ /* 0x000fe20008000000 */
[----:B------:R-:W-:-:S04]  /*20e0*/  @!P1 LOP3.LUT R8, RZ, UR4, RZ, 0x33, !PT ;  /* 0x00000004ff089c12 */ /* 0x000fc8000f8e33ff */
[----:B------:R-:W-:-:S05]  /*20f0*/  IADD3 R8, P0, PT, R5, R8, RZ ;  /* 0x0000000805087210 */ /* 0x000fca0007f1e0ff */
[----:B------:R-:W-:Y:S01]  /*2100*/  IMAD.X R11, RZ, RZ, R14, P0 ;  /* 0x000000ffff0b7224 */ /* 0x000fe200000e060e */
[----:B-1----:R-:W-:-:S04]  /*2110*/  LEA R10, P0, R8, UR6, 0x2 ;  /* 0x00000006080a7c11 */ /* 0x002fc8000f8010ff */
[----:B------:R-:W-:-:S05]  /*2120*/  LEA.HI.X R11, R8, UR7, R11, 0x2, P0 ;  /* 0x00000007080b7c11 */ /* 0x000fca00080f140b */
[----:B------:R0:W5:Y:S01]  /*2130*/  LDG.E R8, desc[UR8][R10.64] ;  /* 0x000000080a087981 */ /* 0x000162000c1e1900 */
[----:B------:R-:W-:Y:S01]  /*2140*/  IADD3 R7, PT, PT, R7, 0x1, RZ ;  /* 0x0000000107077810 */ /* 0x000fe20007ffe0ff */
[----:B------:R-:W-:Y:S04]  /*2150*/  BSSY.RECONVERGENT B0, `(.L_x_19) ;  /* 0x000002c000007945 */ /* 0x000fe80003800200 */
[----:B------:R-:W-:Y:S01]  /*2160*/  BSSY.RELIABLE B1, `(.L_x_20) ;  /* 0x000000f000017945 */ /* 0x000fe20003800100 */
[----:B------:R-:W-:Y:S01]  /*2170*/  IMAD.MOV.U32 R13, RZ, RZ, R30 ;  /* 0x000000ffff0d7224 */ /* 0x000fe200078e001e */
[----:B------:R-:W-:Y:S01]  /*2180*/  ISETP.NE.AND P1, PT, R7, UR4, PT ;  /* 0x0000000407007c0c */ /* 0x000fe2000bf25270 */
[----:B------:R-:W-:-:S12]  /*2190*/  IMAD.MOV.U32 R12, RZ, RZ, R31 ;  /* 0x000000ffff0c7224 */ /* 0x000fd800078e001f */
.L_x_22:
[----:B0-----:R-:W-:Y:S01]  /*21a0*/  MOV R11, R12 ;  /* 0x0000000c000b7202 */ /* 0x001fe20000000f00 */
[----:B------:R-:W-:-:S05]  /*21b0*/  IMAD.MOV.U32 R10, RZ, RZ, R13 ;  /* 0x000000ffff0a7224 */ /* 0x000fca00078e000d */
[----:B------:R-:W2:Y:S02]  /*21c0*/  LDG.E R11, desc[UR8][R10.64] ;  /* 0x000000080a0b7981 */ /* 0x000ea4000c1e1900 */
[----:B--2--5:R-:W-:-:S13]  /*21d0*/  ISETP.NE.AND P0, PT, R11, R8, PT ;  /* 0x000000080b00720c */ /* 0x024fda0003f05270 */
[----:B------:R-:W-:Y:S05]  /*21e0*/  @!P0 BREAK.RELIABLE B1 ;  /* 0x0000000000018942 */ /* 0x000fea0003800100 */
[----:B------:R-:W-:Y:S05]  /*21f0*/  @!P0 BRA `(.L_x_21) ;  /* 0x0000000000848947 */ /* 0x000fea0003800000 */
[----:B------:R-:W-:-:S05]  /*2200*/  IADD3 R13, P0, PT, R13, 0x4, RZ ;  /* 0x000000040d0d7810 */ /* 0x000fca0007f1e0ff */
[----:B------:R-:W-:Y:S01]  /*2210*/  IMAD.X R12, RZ, RZ, R12, P0 ;  /* 0x000000ffff0c7224 */ /* 0x000fe200000e060c */
[----:B------:R-:W-:-:S04]  /*2220*/  ISETP.NE.U32.AND P0, PT, R13, R16, PT ;  /* 0x000000100d00720c */ /* 0x000fc80003f05070 */
[----:B------:R-:W-:-:S13]  /*2230*/  ISETP.NE.AND.EX P0, PT, R12, R17, PT, P0 ;  /* 0x000000110c00720c */ /* 0x000fda0003f05300 */
[----:B------:R-:W-:Y:S05]  /*2240*/  @P0 BRA `(.L_x_22) ;  /* 0xfffffffc00d40947 */ /* 0x000fea000383ffff */
[----:B------:R-:W-:Y:S05]  /*2250*/  BSYNC.RELIABLE B1 ;  /* 0x0000000000017941 */ /* 0x000fea0003800100 */
.L_x_20:
[----:B------:R-:W0:Y:S01]  /*2260*/  LDC R20, c[0x0][0x3a0] ;  /* 0x0000e800ff147b82 */ /* 0x000e220000000800 */
[----:B------:R-:W-:Y:S01]  /*2270*/  IADD3 R12, PT, PT, R9, 0x1, RZ ;  /* 0x00000001090c7810 */ /* 0x000fe20007ffe0ff */
[----:B------:R-:W-:-:S03]  /*2280*/  IMAD.MOV.U32 R10, RZ, RZ, RZ ;  /* 0x000000ffff0a7224 */ /* 0x000fc600078e00ff */
[----:B------:R-:W-:Y:S02]  /*2290*/  IABS R19, R12 ;  /* 0x0000000c00137213 */ /* 0x000fe40000000000 */
[----:B------:R-:W-:Y:S02]  /*22a0*/  ISETP.GE.AND P2, PT, R12, RZ, PT ;  /* 0x000000ff0c00720c */ /* 0x000fe40003f46270 */
[----:B0-----:R-:W-:Y:S02]  /*22b0*/  IABS R18, R20 ;  /* 0x0000001400127213 */ /* 0x001fe40000000000 */
[----:B------:R-:W-:Y:S02]  /*22c0*/  ISETP.NE.AND P3, PT, R20, RZ, PT ;  /* 0x000000ff1400720c */ /* 0x000fe40003f65270 */
[----:B------:R-:W0:Y:S08]  /*22d0*/  I2F.RP R15, R18 ;  /* 0x00000012000f7306 */ /* 0x000e300000209400 */
[----:B0-----:R-:W0:Y:S02]  /*22e0*/  MUFU.RCP R15, R15 ;  /* 0x0000000f000f7308 */ /* 0x001e240000001000 */
[----:B0-----:R-:W-:-:S06]  /*22f0*/  VIADD R11, R15, 0xffffffe ;  /* 0x0ffffffe0f0b7836 */ /* 0x001fcc0000000000 */
[----:B------:R-:W0:Y:S02]  /*2300*/  F2I.FTZ.U32.TRUNC.NTZ R11, R11 ;  /* 0x0000000b000b7305 */ /* 0x000e24000021f000 */
[----:B0-----:R-:W-:-:S04]  /*2310*/  IMAD.MOV R13, RZ, RZ, -R11 ;  /* 0x000000ffff0d7224 */ /* 0x001fc800078e0a0b */
[----:B------:R-:W-:-:S04]  /*2320*/  IMAD R13, R13, R18, RZ ;  /* 0x000000120d0d7224 */ /* 0x000fc800078e02ff */
[----:B------:R-:W-:-:S04]  /*2330*/  IMAD.HI.U32 R10, R11, R13, R10 ;  /* 0x0000000d0b0a7227 */ /* 0x000fc800078e000a */
[----:B------:R-:W-:-:S04]  /*2340*/  IMAD.MOV.U32 R13, RZ, RZ, R19 ;  /* 0x000000ffff0d7224 */ /* 0x000fc800078e0013 */
[----:B------:R-:W-:-:S04]  /*2350*/  IMAD.HI.U32 R10, R10, R13, RZ ;  /* 0x0000000d0a0a7227 */ /* 0x000fc800078e00ff */
[----:B------:R-:W-:-:S04]  /*2360*/  IMAD.MOV R10, RZ, RZ, -R10 ;  /* 0x000000ffff0a7224 */ /* 0x000fc800078e0a0a */
[----:B------:R-:W-:Y:S02]  /*2370*/  IMAD R13, R18, R10, R13 ;  /* 0x0000000a120d7224 */ /* 0x000fe400078e020d */
[----:B------:R-:W-:-:S03]  /*2380*/  IMAD.WIDE R10, R9, 0x4, R30 ;  /* 0x00000004090a7825 */ /* 0x000fc600078e021e */
[----:B------:R-:W-:Y:S02]  /*2390*/  ISETP.GT.U32.AND P0, PT, R18, R13, PT ;  /* 0x0000000d1200720c */ /* 0x000fe40003f04070 */
[----:B------:R0:W-:Y:S11]  /*23a0*/  STG.E desc[UR8][R10.64], R8 ;  /* 0x000000080a007986 */ /* 0x0001f6000c101908 */
[----:B------:R-:W-:-:S04]  /*23b0*/  @!P0 IADD3 R13, PT, PT, R13, -R18, RZ ;  /* 0x800000120d0d8210 */ /* 0x000fc80007ffe0ff */
[----:B------:R-:W-:-:S13]  /*23c0*/  ISETP.GT.U32.AND P0, PT, R18, R13, PT ;  /* 0x0000000d1200720c */ /* 0x000fda0003f04070 */
[----:B------:R-:W-:-:S04]  /*23d0*/  @!P0 IMAD.IADD R13, R13, 0x1, -R18 ;  /* 0x000000010d0d8824 */ /* 0x000fc800078e0a12 */
[----:B------:R-:W-:-:S04]  /*23e0*/  IMAD.MOV.U32 R9, RZ, RZ, R13 ;  /* 0x000000ffff097224 */ /* 0x000fc800078e000d */
[----:B------:R-:W-:Y:S01]  /*23f0*/  @!P2 IMAD.MOV R9, RZ, RZ, -R9 ;  /* 0x000000ffff09a224 */ /* 0x000fe200078e0a09 */
[----:B0-----:R-:W-:-:S07]  /*2400*/  @!P3 LOP3.LUT R9, RZ, R20, RZ, 0x33, !PT ;  /* 0x00000014ff09b212 */ /* 0x001fce00078e33ff */
.L_x_21:
[----:B------:R-:W-:Y:S05]  /*2410*/  BSYNC.RECONVERGENT B0 ;  /* 0x0000000000007941 */ /* 0x000fea0003800200 */
.L_x_19:
[----:B------:R-:W-:Y:S05]  /*2420*/  @P1 BRA `(.L_x_23) ;  /* 0xfffffff800e01947 */ /* 0x000fea000383ffff */
.L_x_18:
[----:B------:R-:W5:Y:S04]  /*2430*/  LDG.E.64 R6, desc[UR8][R34.64] ;  /* 0x0000000822067981 */ /* 0x000f68000c1e1b00 */
[----:B------:R-:W2:Y:S04]  /*2440*/  LDG.E.64 R8, desc[UR8][R34.64+0x10] ;  /* 0x0000100822087981 */ /* 0x000ea8000c1e1b00 */
[----:B0-----:R-:W2:Y:S01]  /*2450*/  LDG.E.64 R10, desc[UR8][R34.64+0x8] ;  /* 0x00000808220a7981 */ /* 0x001ea2000c1e1b00 */
[----:B------:R-:W-:Y:S01]  /*2460*/  BSSY.RECONVERGENT B0, `(.L_x_24) ;  /* 0x000004b000007945 */ /* 0x000fe20003800200 */
[----:B-----5:R-:W-:Y:S01]  /*2470*/  SHF.R.U32.HI R12, RZ, 0x2, R7 ;  /* 0x00000002ff0c7819 */ /* 0x020fe20000011607 */
[----:B-1234-:R-:W-:-:S03]  /*2480*/  VIADD R14, R6, 0x587c5 ;  /* 0x000587c5060e7836 */ /* 0x01efc60000000000 */
[----:B------:R-:W-:Y:S02]  /*2490*/  LOP3.LUT R12, R12, R7, RZ, 0x3c, !PT ;  /* 0x000000070c0c7212 */ /* 0x000fe400078e3cff */
[----:B------:R-:W-:Y:S02]  /*24a0*/  SHF.L.U32 R5, R9, 0x4, RZ ;  /* 0x0000000409057819 */ /* 0x000fe400000006ff */
[----:B------:R-:W-:Y:S01]  /*24b0*/  MOV R21, R8 ;  /* 0x0000000800157202 */ /* 0x000fe20000000f00 */
[C---:B------:R-:W-:Y:S02]  /*24c0*/  IMAD.SHL.U32 R7, R12.reuse, 0x2, RZ ;  /* 0x000000020c077824 */ /* 0x040fe400078e00ff */
[----:B------:R-:W-:Y:S02]  /*24d0*/  IMAD.MOV.U32 R20, RZ, RZ, R11 ;  /* 0x000000ffff147224 */ /* 0x000fe400078e000b */
[----:B------:R-:W-:Y:S01]  /*24e0*/  IMAD.MOV.U32 R15, RZ, RZ, R10 ;  /* 0x000000ffff0f7224 */ /* 0x000fe200078e000a */
[----:B------:R-:W-:-:S02]  /*24f0*/  LOP3.LUT R12, R12, R7, R5, 0x96, !PT ;  /* 0x000000070c0c7212 */ /* 0x000fc400078e9605 */
[----:B------:R0:W-:Y:S02]  /*2500*/  STG.E.64 desc[UR8][R34.64+0x8], R20 ;  /* 0x0000081422007986 */ /* 0x0001e4000c101b08 */
[----:B------:R-:W-:Y:S01]  /*2510*/  LOP3.LUT R13, R12, R9, RZ, 0x3c, !PT ;  /* 0x000000090c0d7212 */ /* 0x000fe200078e3cff */
[----:B------:R-:W-:Y:S01]  /*2520*/  IMAD.MOV.U32 R12, RZ, RZ, R9 ;  /* 0x000000ffff0c7224 */ /* 0x000fe200078e0009 */
[----:B------:R0:W-:Y:S03]  /*2530*/  STG.E.64 desc[UR8][R34.64], R14 ;  /* 0x0000000e22007986 */ /* 0x0001e6000c101b08 */
[----:B------:R-:W-:Y:S01]  /*2540*/  IMAD.IADD R5, R13, 0x1, R14 ;  /* 0x000000010d057824 */ /* 0x000fe200078e020e */
[----:B------:R0:W-:Y:S03]  /*2550*/  STG.E.64 desc[UR8][R34.64+0x10], R12 ;  /* 0x0000100c22007986 */ /* 0x0001e6000c101b08 */
[----:B------:R-:W-:-:S05]  /*2560*/  IMAD.HI.U32 R7, R5, 0x51eb851f, RZ ;  /* 0x51eb851f05077827 */ /* 0x000fca00078e00ff */
[----:B------:R-:W-:-:S05]  /*2570*/  SHF.R.U32.HI R18, RZ, 0x5, R7 ;  /* 0x00000005ff127819 */ /* 0x000fca0000011607 */
[----:B------:R-:W-:-:S05]  /*2580*/  IMAD R18, R18, -0x64, R5 ;  /* 0xffffff9c12127824 */ /* 0x000fca00078e0205 */
[----:B------:R-:W-:-:S13]  /*2590*/  ISETP.GT.U32.AND P0, PT, R18, 0x9, PT ;  /* 0x000000091200780c */ /* 0x000fda0003f04070 */
[----:B0-----:R-:W-:Y:S05]  /*25a0*/  @P0 BRA `(.L_x_25) ;  /* 0x0000000000d80947 */ /* 0x001fea0003800000 */
[----:B------:R-:W0:Y:S01]  /*25b0*/  LDCU UR4, c[0x0][0x3a0] ;  /* 0x00007400ff0477ac */ /* 0x000e220008000800 */
[----:B------:R-:W-:Y:S02]  /*25c0*/  SHF.R.U32.HI R5, RZ, 0x2, R10 ;  /* 0x00000002ff057819 */ /* 0x000fe4000001160a */
[----:B------:R-:W-:Y:S02]  /*25d0*/  SHF.R.U32.HI R12, RZ, 0x2, R11 ;  /* 0x00000002ff0c7819 */ /* 0x000fe4000001160b */
[----:B------:R-:W-:Y:S01]  /*25e0*/  LOP3.LUT R5, R5, R10, RZ, 0x3c, !PT ;  /* 0x0000000a05057212 */ /* 0x000fe200078e3cff */
[----:B------:R-:W-:Y:S01]  /*25f0*/  IMAD.SHL.U32 R10, R13, 0x10, RZ ;  /* 0x000000100d0a7824 */ /* 0x000fe200078e00ff */
[----:B------:R-:W-:Y:S02]  /*2600*/  LOP3.LUT R12, R12, R11, RZ, 0x3c, !PT ;  /* 0x0000000b0c0c7212 */ /* 0x000fe400078e3cff */
[----:B------:R-:W-:Y:S01]  /*2610*/  MOV R19, R13 ;  /* 0x0000000d00137202 */ /* 0x000fe20000000f00 */
[----:B------:R-:W-:-:S05]  /*2620*/  IMAD.SHL.U32 R7, R5, 0x2, RZ ;  /* 0x0000000205077824 */ /* 0x000fca00078e00ff */
[----:B------:R-:W-:Y:S02]  /*2630*/  LOP3.LUT R10, R5, R7, R10, 0x96, !PT ;  /* 0x00000007050a7212 */ /* 0x000fe400078e960a */
[----:B------:R-:W-:Y:S01]  /*2640*/  SHF.L.U32 R7, R12, 0x1, RZ ;  /* 0x000000010c077819 */ /* 0x000fe200000006ff */
[----:B0-----:R-:W0:Y:S01]  /*2650*/  I2F.U32.RP R18, UR4 ;  /* 0x0000000400127d06 */ /* 0x001e220008209000 */
[----:B------:R-:W-:Y:S01]  /*2660*/  LOP3.LUT R10, R10, R13, RZ, 0x3c, !PT ;  /* 0x0000000d0a0a7212 */ /* 0x000fe200078e3cff */
[----:B------:R-:W-:Y:S01]  /*2670*/  IMAD.MOV.U32 R13, RZ, RZ, R8 ;  /* 0x000000ffff0d7224 */ /* 0x000fe200078e0008 */
[----:B------:R-:W-:-:S03]  /*2680*/  ISETP.NE.U32.AND P2, PT, RZ, UR4, PT ;  /* 0x00000004ff007c0c */ /* 0x000fc6000bf45070 */
[----:B------:R-:W-:-:S05]  /*2690*/  IMAD.SHL.U32 R5, R10, 0x10, RZ ;  /* 0x000000100a057824 */ /* 0x000fca00078e00ff */
[----:B------:R-:W-:Y:S01]  /*26a0*/  LOP3.LUT R5, R12, R7, R5, 0x96, !PT ;  /* 0x000000070c057212 */ /* 0x000fe200078e9605 */
[C---:B------:R-:W-:Y:S01]  /*26b0*/  VIADD R12, R6.reuse, 0x10974f ;  /* 0x0010974f060c7836 */ /* 0x040fe20000000000 */
[----:B------:R-:W-:Y:S01]  /*26c0*/  IADD3 R6, PT, PT, R6, 0xb0f8a, R10 ;  /* 0x000b0f8a06067810 */ /* 0x000fe20007ffe00a */
[----:B0-----:R-:W0:Y:S03]  /*26d0*/  MUFU.RCP R18, R18 ;  /* 0x0000001200127308 */ /* 0x001e260000001000 */
[----:B------:R1:W-:Y:S01]  /*26e0*/  STG.E.64 desc[UR8][R34.64], R12 ;  /* 0x0000000c22007986 */ /* 0x0003e2000c101b08 */
[----:B0-----:R-:W-:Y:S01]  /*26f0*/  IADD3 R14, PT, PT, R18, 0xffffffe, RZ ;  /* 0x0ffffffe120e7810 */ /* 0x001fe20007ffe0ff */
[----:B------:R-:W-:-:S03]  /*2700*/  IMAD.MOV.U32 R18, RZ, RZ, R9 ;  /* 0x000000ffff127224 */ /* 0x000fc600078e0009 */
[----:B------:R0:W2:Y:S02]  /*2710*/  F2I.FTZ.U32.TRUNC.NTZ R15, R14 ;  /* 0x0000000e000f7305 */ /* 0x0000a4000021f000 */
[----:B------:R1:W-:Y:S01]  /*2720*/  STG.E.64 desc[UR8][R34.64+0x8], R18 ;  /* 0x0000081222007986 */ /* 0x0003e2000c101b08 */
[----:B0-----:R-:W-:Y:S02]  /*2730*/  IMAD.MOV.U32 R14, RZ, RZ, RZ ;  /* 0x000000ffff0e7224 */ /* 0x001fe400078e00ff */
[----:B--2---:R-:W-:-:S04]  /*2740*/  IMAD.MOV R11, RZ, RZ, -R15 ;  /* 0x000000ffff0b7224 */ /* 0x004fc800078e0a0f */
[----:B------:R-:W-:Y:S01]  /*2750*/  IMAD R7, R11, UR4, RZ ;  /* 0x000000040b077c24 */ /* 0x000fe2000f8e02ff */
[----:B------:R-:W-:-:S03]  /*2760*/  LOP3.LUT R11, R5, R10, RZ, 0x3c, !PT ;  /* 0x0000000a050b7212 */ /* 0x000fc600078e3cff */
[----:B------:R-:W-:Y:S01]  /*2770*/  IMAD.HI.U32 R5, R15, R7, R14 ;  /* 0x000000070f057227 */ /* 0x000fe200078e000e */
[----:B------:R-:W-:Y:S01]  /*2780*/  IADD3 R7, PT, PT, R11, R12, RZ ;  /* 0x0000000c0b077210 */ /* 0x000fe20007ffe0ff */
[----:B------:R1:W-:Y:S04]  /*2790*/  STG.E.64 desc[UR8][R34.64+0x10], R10 ;  /* 0x0000100a22007986 */ /* 0x0003e8000c101b08 */
[----:B------:R-:W-:-:S04]  /*27a0*/  IMAD.HI.U32 R14, R5, R7, RZ ;  /* 0x00000007050e7227 */ /* 0x000fc800078e00ff */
[----:B------:R-:W-:-:S04]  /*27b0*/  IMAD.HI.U32 R5, R5, R6, RZ ;  /* 0x0000000605057227 */ /* 0x000fc800078e00ff */
[----:B------:R-:W-:Y:S02]  /*27c0*/  IMAD.MOV R14, RZ, RZ, -R14 ;  /* 0x000000ffff0e7224 */ /* 0x000fe400078e0a0e */
[----:B------:R-:W-:Y:S02]  /*27d0*/  IMAD.MOV R5, RZ, RZ, -R5 ;  /* 0x000000ffff057224 */ /* 0x000fe400078e0a05 */
[----:B------:R-:W-:Y:S02]  /*27e0*/  IMAD R7, R14, UR4, R7 ;  /* 0x000000040e077c24 */ /* 0x000fe4000f8e0207 */
[----:B------:R-:W-:Y:S01]  /*27f0*/  IMAD R6, R5, UR4, R6 ;  /* 0x0000000405067c24 */ /* 0x000fe2000f8e0206 */
[----:B------:R-:W-:Y:S02]  /*2800*/  LOP3.LUT R5, RZ, UR4, RZ, 0x33, !PT ;  /* 0x00000004ff057c12 */ /* 0x000fe4000f8e33ff */
[----:B------:R-:W-:Y:S02]  /*2810*/  ISETP.GE.U32.AND P1, PT, R7, UR4, PT ;  /* 0x0000000407007c0c */ /* 0x000fe4000bf26070 */
[----:B------:R-:W-:-:S11]  /*2820*/  ISETP.GE.U32.AND P0, PT, R6, UR4, PT ;  /* 0x0000000406007c0c */ /* 0x000fd6000bf06070 */
[----:B------:R-:W-:Y:S02]  /*2830*/  @P1 VIADD R7, R7, -UR4 ;  /* 0x8000000407071c36 */ /* 0x000fe40008000000 */
[----:B------:R-:W-:-:S03]  /*2840*/  @P0 IADD3 R6, PT, PT, R6, -UR4, RZ ;  /* 0x8000000406060c10 */ /* 0x000fc6000fffe0ff */
[----:B------:R-:W-:Y:S02]  /*2850*/  ISETP.GE.U32.AND P1, PT, R7, UR4, PT ;  /* 0x0000000407007c0c */ /* 0x000fe4000bf26070 */
[----:B------:R-:W-:-:S11]  /*2860*/  ISETP.GE.U32.AND P0, PT, R6, UR4, PT ;  /* 0x0000000406007c0c */ /* 0x000fd6000bf06070 */
[----:B------:R-:W-:Y:S02]  /*2870*/  @P1 VIADD R7, R7, -UR4 ;  /* 0x8000000407071c36 */ /* 0x000fe40008000000 */
[----:B------:R-:W-:-:S03]  /*2880*/  @P0 VIADD R6, R6, -UR4 ;  /* 0x8000000406060c36 */ /* 0x000fc60008000000 */
[C---:B------:R-:W-:Y:S02]  /*2890*/  SEL R9, R5.reuse, R7, !P2 ;  /* 0x0000000705097207 */ /* 0x040fe40005000000 */
[----:B------:R-:W-:-:S03]  /*28a0*/  SEL R7, R5, R6, !P2 ;  /* 0x0000000605077207 */ /* 0x000fc60005000000 */
[----:B------:R-:W-:-:S04]  /*28b0*/  IMAD.WIDE R8, R9, 0x4, R30 ;  /* 0x0000000409087825 */ /* 0x000fc800078e021e */
[----:B------:R-:W-:Y:S01]  /*28c0*/  IMAD.WIDE R6, R7, 0x4, R30 ;  /* 0x0000000407067825 */ /* 0x000fe200078e021e */
[----:B------:R-:W2:Y:S04]  /*28d0*/  LDG.E R15, desc[UR8][R8.64] ;  /* 0x00000008080f7981 */ /* 0x000ea8000c1e1900 */
[----:B------:R-:W3:Y:S04]  /*28e0*/  LDG.E R5, desc[UR8][R6.64] ;  /* 0x0000000806057981 */ /* 0x000ee8000c1e1900 */
[----:B--2---:R1:W-:Y:S04]  /*28f0*/  STG.E desc[UR8][R6.64], R15 ;  /* 0x0000000f06007986 */ /* 0x0043e8000c101908 */
[----:B---3--:R1:W-:Y:S02]  /*2900*/  STG.E desc[UR8][R8.64], R5 ;  /* 0x0000000508007986 */ /* 0x0083e4000c101908 */
.L_x_25:
[----:B------:R-:W-:Y:S05]  /*2910*/  BSYNC.RECONVERGENT B0 ;  /* 0x0000000000007941 */ /* 0x000fea0003800200 */
.L_x_24:
[----:B------:R-:W0:Y:S01]  /*2920*/  LDCU UR4, c[0x0][0x3a4] ;  /* 0x00007480ff0477ac */ /* 0x000e220008000800 */
[----:B------:R-:W-:-:S05]  /*2930*/  IMAD.IADD R0, R3, 0x1, R0 ;  /* 0x0000000103007824 */ /* 0x000fca00078e0200 */
[----:B0-----:R-:W-:-:S13]  /*2940*/  ISETP.GE.U32.AND P0, PT, R0, UR4, PT ;  /* 0x0000000400007c0c */ /* 0x001fda000bf06070 */
[----:B------:R-:W-:Y:S05]  /*2950*/  @!P0 BRA `(.L_x_26) ;  /* 0xffffffd400fc8947 */ /* 0x000fea000383ffff */
[----:B------:R-:W-:Y:S05]  /*2960*/  EXIT ;  /* 0x000000000000794d */ /* 0x000fea0003800000 */
.L_x_27:
        /* <DEDUP_REMOVED lines=9> */
.L_x_97:


//--------------------- .text._Z17setupCurandStatesP17curandStateXORWOWmi --------------------------
	.section	.text._Z17setupCurandStatesP17curandStateXORWOWmi,"ax",@progbits
	.align	128
        .global         _Z17setupCurandStatesP17curandStateXORWOWmi
        .type           _Z17setupCurandStatesP17curandStateXORWOWmi,@function
        .size           _Z17setupCurandStatesP17curandStateXORWOWmi,(.L_x_98 - _Z17setupCurandStatesP17curandStateXORWOWmi)
        .other          _Z17setupCurandStatesP17curandStateXORWOWmi,@"STO_CUDA_ENTRY STV_DEFAULT"
_Z17setupCurandStatesP17curandStateXORWOWmi:
.text._Z17setupCurandStatesP17curandStateXORWOWmi:
        /* <DEDUP_REMOVED lines=8> */
[----:B------:R-:W0:Y:S01]  /*0080*/  LDCU UR4, c[0x0][0x370] ;  /* 0x00006e00ff0477ac */ /* 0x000e220008000800 */
[----:B------:R-:W-:Y:S01]  /*0090*/  IMAD.MOV.U32 R0, RZ, RZ, R17 ;  /* 0x000000ffff007224 */ /* 0x000fe200078e0011 */
[----:B------:R-:W1:Y:S01]  /*00a0*/  LDCU.64 UR6, c[0x0][0x358] ;  /* 0x00006b00ff0677ac */ /* 0x000e620008000a00 */
[----:B0-----:R-:W-:-:S07]  /*00b0*/  IMAD R19, R2, UR4, RZ ;  /* 0x0000000402137c24 */ /* 0x001fce000f8e02ff */
.L_x_36:
[----:B0-----:R-:W0:Y:S01]  /*00c0*/  LDC.64 R6, c[0x0][0x388] ;  /* 0x0000e200ff067b82 */ /* 0x001e220000000a00 */
[----:B------:R-:W-:Y:S01]  /*00d0*/  ISETP.NE.AND P0, PT, R17, RZ, PT ;  /* 0x000000ff1100720c */ /* 0x000fe20003f05270 */
[----:B------:R-:W-:Y:S06]  /*00e0*/  BSSY.RECONVERGENT B0, `(.L_x_28) ;  /* 0x00000eb000007945 */ /* 0x000fec0003800200 */
[----:B------:R-:W2:Y:S08]  /*00f0*/  LDC R4, c[0x0][0x388] ;  /* 0x0000e200ff047b82 */ /* 0x000eb00000000800 */
[----:B------:R-:W3:Y:S01]  /*0100*/  LDC.64 R2, c[0x0][0x380] ;  /* 0x0000e000ff027b82 */ /* 0x000ee20000000a00 */
[----:B0-----:R-:W-:-:S02]  /*0110*/  LOP3.LUT R7, R7, 0xf7dcefdd, RZ, 0x3c, !PT ;  /* 0xf7dcefdd07077812 */ /* 0x001fc400078e3cff */
[----:B------:R-:W-:-:S03]  /*0120*/  LOP3.LUT R6, R6, 0xaad26b49, RZ, 0x3c, !PT ;  /* 0xaad26b4906067812 */ /* 0x000fc600078e3cff */
[----:B------:R-:W-:Y:S01]  /*0130*/  IMAD R5, R7, -0x658354e5, RZ ;  /* 0x9a7cab1b07057824 */ /* 0x000fe200078e02ff */
[----:B--2---:R-:W-:-:S03]  /*0140*/  LOP3.LUT R4, R4, 0xaad26b49, RZ, 0x3c, !PT ;  /* 0xaad26b4904047812 */ /* 0x004fc600078e3cff */
[----:B------:R-:W-:Y:S01]  /*0150*/  IMAD R10, R6, 0x4182bed5, R5 ;  /* 0x4182bed5060a7824 */ /* 0x000fe200078e0205 */
[C---:B------:R-:W-:Y:S01]  /*0160*/  LOP3.LUT R8, R5.reuse, 0x5491333, RZ, 0x3c, !PT ;  /* 0x0549133305087812 */ /* 0x040fe200078e3cff */
[----:B------:R-:W-:Y:S02]  /*0170*/  VIADD R7, R5, 0x1f123bb5 ;  /* 0x1f123bb505077836 */ /* 0x000fe40000000000 */
[----:B------:R-:W-:Y:S02]  /*0180*/  IMAD R4, R4, 0x4182bed5, RZ ;  /* 0x4182bed504047824 */ /* 0x000fe400078e02ff */
[----:B------:R-:W-:Y:S02]  /*0190*/  VIADD R10, R10, 0x64f0c9 ;  /* 0x0064f0c90a0a7836 */ /* 0x000fe40000000000 */
[----:B---3--:R-:W-:Y:S01]  /*01a0*/  IMAD.WIDE.U32 R2, R17, 0x30, R2 ;  /* 0x0000003011027825 */ /* 0x008fe200078e0002 */
[----:B------:R-:W-:-:S03]  /*01b0*/  LOP3.LUT R6, R4, 0x159a55e5, RZ, 0x3c, !PT ;  /* 0x159a55e504067812 */ /* 0x000fc600078e3cff */
[C---:B------:R-:W-:Y:S02]  /*01c0*/  VIADD R11, R4.reuse, 0x75bcd15 ;  /* 0x075bcd15040b7836 */ /* 0x040fe40000000000 */
[----:B------:R-:W-:Y:S01]  /*01d0*/  VIADD R9, R4, 0x583f19 ;  /* 0x00583f1904097836 */ /* 0x000fe20000000000 */
[----:B-1----:R0:W-:Y:S04]  /*01e0*/  STG.E.64 desc[UR6][R2.64+0x8], R6 ;  /* 0x0000080602007986 */ /* 0x0021e8000c101b06 */
[----:B------:R0:W-:Y:S04]  /*01f0*/  STG.E.64 desc[UR6][R2.64+0x10], R8 ;  /* 0x0000100802007986 */ /* 0x0001e8000c101b06 */
[----:B------:R0:W-:Y:S01]  /*0200*/  STG.E.64 desc[UR6][R2.64], R10 ;  /* 0x0000000a02007986 */ /* 0x0001e2000c101b06 */
[----:B------:R-:W-:Y:S05]  /*0210*/  @!P0 BRA `(.L_x_29) ;  /* 0x0000000c005c8947 */ /* 0x000fea0003800000 */
[----:B0-----:R-:W-:Y:S02]  /*0220*/  IMAD.MOV.U32 R8, RZ, RZ, RZ ;  /* 0x000000ffff087224 */ /* 0x001fe400078e00ff */
[----:B------:R-:W-:Y:S02]  /*0230*/  IMAD.MOV.U32 R10, RZ, RZ, R17 ;  /* 0x000000ffff0a7224 */ /* 0x000fe400078e0011 */
[----:B------:R-:W-:-:S07]  /*0240*/  IMAD.MOV.U32 R21, RZ, RZ, RZ ;  /* 0x000000ffff157224 */ /* 0x000fce00078e00ff */
.L_x_35:
[----:B------:R-:W-:Y:S01]  /*0250*/  LOP3.LUT R4, R10, 0x3, RZ, 0xc0, !PT ;  /* 0x000000030a047812 */ /* 0x000fe200078ec0ff */
[----:B------:R-:W-:Y:S03]  /*0260*/  BSSY.RECONVERGENT B1, `(.L_x_30) ;  /* 0x00000cc000017945 */ /* 0x000fe60003800200 */
[----:B------:R-:W-:-:S04]  /*0270*/  ISETP.NE.U32.AND P0, PT, R4, RZ, PT ;  /* 0x000000ff0400720c */ /* 0x000fc80003f05070 */
[----:B------:R-:W-:-:S13]  /*0280*/  ISETP.NE.AND.EX P0, PT, RZ, RZ, PT, P0 ;  /* 0x000000ffff00720c */ /* 0x000fda0003f05300 */
[----:B0-----:R-:W-:Y:S05]  /*0290*/  @!P0 BRA `(.L_x_31) ;  /* 0x0000000c00208947 */ /* 0x001fea0003800000 */
[----:B------:R-:W0:Y:S01]  /*02a0*/  LDC.64 R4, c[0x4][RZ] ;  /* 0x01000000ff047b82 */ /* 0x000e220000000a00 */
[----:B------:R-:W-:Y:S02]  /*02b0*/  IMAD.MOV.U32 R12, RZ, RZ, RZ ;  /* 0x000000ffff0c7224 */ /* 0x000fe400078e00ff */
[----:B0-----:R-:W-:-:S07]  /*02c0*/  IMAD.WIDE.U32 R4, R8, 0xc80, R4 ;  /* 0x00000c8008047825 */ /* 0x001fce00078e0004 */
.L_x_34:
[----:B0-----:R-:W-:Y:S02]  /*02d0*/  IMAD.MOV.U32 R15, RZ, RZ, RZ ;  /* 0x000000ffff0f7224 */ /* 0x001fe400078e00ff */
[----:B------:R-:W-:Y:S02]  /*02e0*/  IMAD.MOV.U32 R23, RZ, RZ, RZ ;  /* 0x000000ffff177224 */ /* 0x000fe400078e00ff */
[----:B------:R-:W-:Y:S02]  /*02f0*/  IMAD.MOV.U32 R9, RZ, RZ, RZ ;  /* 0x000000ffff097224 */ /* 0x000fe400078e00ff */
[----:B------:R-:W-:Y:S02]  /*0300*/  IMAD.MOV.U32 R11, RZ, RZ, RZ ;  /* 0x000000ffff0b7224 */ /* 0x000fe400078e00ff */
[----:B------:R-:W-:Y:S02]  /*0310*/  IMAD.MOV.U32 R13, RZ, RZ, RZ ;  /* 0x000000ffff0d7224 */ /* 0x000fe400078e00ff */
[----:B------:R-:W-:-:S07]  /*0320*/  IMAD.MOV.U32 R25, RZ, RZ, RZ ;  /* 0x000000ffff197224 */ /* 0x000fce00078e00ff */
.L_x_33:
[----:B------:R-:W-:-:S05]  /*0330*/  IMAD.WIDE.U32 R6, R25, 0x4, R2 ;  /* 0x0000000419067825 */ /* 0x000fca00078e0002 */
[----:B------:R0:W5:Y:S01]  /*0340*/  LDG.E R14, desc[UR6][R6.64+0x4] ;  /* 0x00000406060e7981 */ /* 0x000162000c1e1900 */
[----:B------:R-:W-:-:S07]  /*0350*/  IMAD.MOV.U32 R27, RZ, RZ, RZ ;  /* 0x000000ffff1b7224 */ /* 0x000fce00078e00ff */
.L_x_32:
[----:B-----5:R-:W-:Y:S01]  /*0360*/  SHF.R.U32.HI R20, RZ, R27, R14 ;  /* 0x0000001bff147219 */ /* 0x020fe2000001160e */
[----:B0-----:R-:W-:-:S03]  /*0370*/  IMAD.SHL.U32 R6, R25, 0x20, RZ ;  /* 0x0000002019067824 */ /* 0x001fc600078e00ff */
[----:B------:R-:W-:Y:S01]  /*0380*/  LOP3.LUT R7, R20, 0x1, RZ, 0xc0, !PT ;  /* 0x0000000114077812 */ /* 0x000fe200078ec0ff */
[----:B------:R-:W-:-:S03]  /*0390*/  IMAD.IADD R6, R6, 0x1, R27 ;  /* 0x0000000106067824 */ /* 0x000fc600078e021b */
[----:B------:R-:W-:Y:S01]  /*03a0*/  ISETP.NE.U32.AND P0, PT, R7, 0x1, PT ;  /* 0x000000010700780c */ /* 0x000fe20003f05070 */
[----:B------:R-:W-:-:S03]  /*03b0*/  IMAD R7, R6, 0x5, RZ ;  /* 0x0000000506077824 */ /* 0x000fc600078e02ff */
[----:B------:R-:W-:Y:S01]  /*03c0*/  R2P PR, R20, 0x7e ;  /* 0x0000007e14007804 */ /* 0x000fe20000000000 */
[----:B------:R-:W-:-:S08]  /*03d0*/  IMAD.WIDE.U32 R6, R7, 0x4, R4 ;  /* 0x0000000407067825 */ /* 0x000fd000078e0004 */
[----:B------:R-:W2:Y:S04]  /*03e0*/  @!P0 LDG.E R16, desc[UR6][R6.64+0x10] ;  /* 0x0000100606108981 */ /* 0x000ea8000c1e1900 */
[----:B------:R-:W3:Y:S04]  /*03f0*/  @P1 LDG.E R18, desc[UR6][R6.64+0x24] ;  /* 0x0000240606121981 */ /* 0x000ee8000c1e1900 */
[----:B------:R-:W4:Y:S04]  /*0400*/  @P2 LDG.E R22, desc[UR6][R6.64+0x38] ;  /* 0x0000380606162981 */ /* 0x000f28000c1e1900 */
[----:B------:R-:W4:Y:S01]  /*0410*/  @P3 LDG.E R24, desc[UR6][R6.64+0x4c] ;  /* 0x00004c0606183981 */ /* 0x000f22000c1e1900 */
[----:B--2---:R-:W-:-:S03]  /*0420*/  @!P0 LOP3.LUT R15, R15, R16, RZ, 0x3c, !PT ;  /* 0x000000100f0f8212 */ /* 0x004fc600078e3cff */
[----:B------:R-:W2:Y:S01]  /*0430*/  @!P0 LDG.E R16, desc[UR6][R6.64] ;  /* 0x0000000606108981 */ /* 0x000ea2000c1e1900 */
[----:B---3--:R-:W-:-:S03]  /*0440*/  @P1 LOP3.LUT R15, R15, R18, RZ, 0x3c, !PT ;  /* 0x000000120f0f1212 */ /* 0x008fc600078e3cff */
[----:B------:R-:W3:Y:S01]  /*0450*/  @!P0 LDG.E R18, desc[UR6][R6.64+0x4] ;  /* 0x0000040606128981 */ /* 0x000ee2000c1e1900 */
[----:B----4-:R-:W-:-:S03]  /*0460*/  @P2 LOP3.LUT R15, R15, R22, RZ, 0x3c, !PT ;  /* 0x000000160f0f2212 */ /* 0x010fc600078e3cff */
[----:B------:R-:W4:Y:S01]  /*0470*/  @P4 LDG.E R22, desc[UR6][R6.64+0x60] ;  /* 0x0000600606164981 */ /* 0x000f22000c1e1900 */
[----:B------:R-:W-:-:S03]  /*0480*/  @P3 LOP3.LUT R15, R15, R24, RZ, 0x3c, !PT ;  /* 0x000000180f0f3212 */ /* 0x000fc600078e3cff */
[----:B------:R-:W4:Y:S01]  /*0490*/  @P5 LDG.E R24, desc[UR6][R6.64+0x74] ;  /* 0x0000740606185981 */ /* 0x000f22000c1e1900 */
[----:B--2---:R-:W-:-:S03]  /*04a0*/  @!P0 LOP3.LUT R13, R13, R16, RZ, 0x3c, !PT ;  /* 0x000000100d0d8212 */ /* 0x004fc600078e3cff */
[----:B------:R-:W2:Y:S01]  /*04b0*/  @!P0 LDG.E R16, desc[UR6][R6.64+0x8] ;  /* 0x0000080606108981 */ /* 0x000ea2000c1e1900 */
[----:B---3--:R-:W-:-:S03]  /*04c0*/  @!P0 LOP3.LUT R11, R11, R18, RZ, 0x3c, !PT ;  /* 0x000000120b0b8212 */ /* 0x008fc600078e3cff */
[----:B------:R-:W3:Y:S01]  /*04d0*/  @!P0 LDG.E R18, desc[UR6][R6.64+0xc] ;  /* 0x00000c0606128981 */ /* 0x000ee2000c1e1900 */
[----:B----4-:R-:W-:-:S03]  /*04e0*/  @P4 LOP3.LUT R15, R15, R22, RZ, 0x3c, !PT ;  /* 0x000000160f0f4212 */ /* 0x010fc600078e3cff */
[----:B------:R-:W4:Y:S01]  /*04f0*/  @P1 LDG.E R22, desc[UR6][R6.64+0x14] ;  /* 0x0000140606161981 */ /* 0x000f22000c1e1900 */
[----:B------:R-:W-:-:S03]  /*0500*/  @P5 LOP3.LUT R15, R15, R24, RZ, 0x3c, !PT ;  /* 0x000000180f0f5212 */ /* 0x000fc600078e3cff */
[----:B------:R-:W4:Y:S01]  /*0510*/  @P6 LDG.E R24, desc[UR6][R6.64+0x88] ;  /* 0x0000880606186981 */ /* 0x000f22000c1e1900 */
[----:B--2---:R-:W-:-:S03]  /*0520*/  @!P0 LOP3.LUT R9, R9, R16, RZ, 0x3c, !PT ;  /* 0x0000001009098212 */ /* 0x004fc600078e3cff */
[----:B------:R-:W2:Y:S01]  /*0530*/  @P1 LDG.E R16, desc[UR6][R6.64+0x18] ;  /* 0x0000180606101981 */ /* 0x000ea2000c1e1900 */
[----:B---3--:R-:W-:-:S03]  /*0540*/  @!P0 LOP3.LUT R23, R23, R18, RZ, 0x3c, !PT ;  /* 0x0000001217178212 */ /* 0x008fc600078e3cff */
[----:B------:R-:W3:Y:S01]  /*0550*/  @P1 LDG.E R18, desc[UR6][R6.64+0x1c] ;  /* 0x00001c0606121981 */ /* 0x000ee2000c1e1900 */
[----:B----4-:R-:W-:-:S03]  /*0560*/  @P1 LOP3.LUT R13, R13, R22, RZ, 0x3c, !PT ;  /* 0x000000160d0d1212 */ /* 0x010fc600078e3cff */
[----:B------:R-:W4:Y:S01]  /*0570*/  @P1 LDG.E R22, desc[UR6][R6.64+0x20] ;  /* 0x0000200606161981 */ /* 0x000f22000c1e1900 */
[----:B------:R-:W-:-:S03]  /*0580*/  @P6 LOP3.LUT R15, R15, R24, RZ, 0x3c, !PT ;  /* 0x000000180f0f6212 */ /* 0x000fc600078e3cff */
[----:B------:R-:W4:Y:S01]  /*0590*/  @P2 LDG.E R24, desc[UR6][R6.64+0x28] ;  /* 0x0000280606182981 */ /* 0x000f22000c1e1900 */
[----:B--2---:R-:W-:-:S03]  /*05a0*/  @P1 LOP3.LUT R11, R11, R16, RZ, 0x3c, !PT ;  /* 0x000000100b0b1212 */ /* 0x004fc600078e3cff */
[----:B------:R-:W2:Y:S01]  /*05b0*/  @P2 LDG.E R16, desc[UR6][R6.64+0x2c] ;  /* 0x00002c0606102981 */ /* 0x000ea2000c1e1900 */
[----:B---3--:R-:W-:-:S03]  /*05c0*/  @P1 LOP3.LUT R9, R9, R18, RZ, 0x3c, !PT ;  /* 0x0000001209091212 */ /* 0x008fc600078e3cff */
        /* <DEDUP_REMOVED lines=29> */
[----:B------:R-:W-:Y:S02]  /*07a0*/  LOP3.LUT P0, RZ, R20, 0x80, RZ, 0xc0, !PT ;  /* 0x0000008014ff7812 */ /* 0x000fe4000780c0ff */
[----:B--2---:R-:W-:Y:S02]  /*07b0*/  @P5 LOP3.LUT R11, R11, R16, RZ, 0x3c, !PT ;  /* 0x000000100b0b5212 */ /* 0x004fe400078e3cff */
        /* <DEDUP_REMOVED lines=15> */
[----:B--2---:R-:W-:Y:S02]  /*08b0*/  @P0 LOP3.LUT R11, R11, R16, RZ, 0x3c, !PT ;  /* 0x000000100b0b0212 */ /* 0x004fe400078e3cff */
[----:B---3--:R-:W-:Y:S02]  /*08c0*/  @P0 LOP3.LUT R9, R9, R18, RZ, 0x3c, !PT ;  /* 0x0000001209090212 */ /* 0x008fe400078e3cff */
[----:B----4-:R-:W-:Y:S02]  /*08d0*/  @P0 LOP3.LUT R23, R23, R22, RZ, 0x3c, !PT ;  /* 0x0000001617170212 */ /* 0x010fe400078e3cff */
[----:B------:R-:W-:Y:S02]  /*08e0*/  @P0 LOP3.LUT R15, R15, R24, RZ, 0x3c, !PT ;  /* 0x000000180f0f0212 */ /* 0x000fe400078e3cff */
[----:B------:R-:W-:-:S13]  /*08f0*/  R2P PR, R20.B1, 0x7f ;  /* 0x0000007f14007804 */ /* 0x000fda0000001000 */
[----:B------:R-:W2:Y:S04]  /*0900*/  @P0 LDG.E R16, desc[UR6][R6.64+0xa0] ;  /* 0x0000a00606100981 */ /* 0x000ea8000c1e1900 */
[----:B------:R-:W3:Y:S04]  /*0910*/  @P0 LDG.E R18, desc[UR6][R6.64+0xa4] ;  /* 0x0000a40606120981 */ /* 0x000ee8000c1e1900 */
[----:B------:R-:W4:Y:S04]  /*0920*/  @P0 LDG.E R22, desc[UR6][R6.64+0xa8] ;  /* 0x0000a80606160981 */ /* 0x000f28000c1e1900 */
        /* <DEDUP_REMOVED lines=13> */
[----:B------:R-:W-:Y:S02]  /*0a00*/  LOP3.LUT P0, RZ, R20, 0x8000, RZ, 0xc0, !PT ;  /* 0x0000800014ff7812 */ /* 0x000fe4000780c0ff */
[----:B----4-:R-:W-:Y:S01]  /*0a10*/  @P1 LOP3.LUT R11, R11, R22, RZ, 0x3c, !PT ;  /* 0x000000160b0b1212 */ /* 0x010fe200078e3cff */
[----:B------:R-:W4:Y:S01]  /*0a20*/  @P2 LDG.E R20, desc[UR6][R6.64+0xc8] ;  /* 0x0000c80606142981 */ /* 0x000f22000c1e1900 */
[----:B------:R-:W-:-:S03]  /*0a30*/  @P1 LOP3.LUT R9, R9, R24, RZ, 0x3c, !PT ;  /* 0x0000001809091212 */ /* 0x000fc600078e3cff */
[----:B------:R-:W4:Y:S04]  /*0a40*/  @P2 LDG.E R22, desc[UR6][R6.64+0xcc] ;  /* 0x0000cc0606162981 */ /* 0x000f28000c1e1900 */
        /* <DEDUP_REMOVED lines=52> */
[----:B------:R-:W-:Y:S01]  /*0d90*/  VIADD R27, R27, 0x10 ;  /* 0x000000101b1b7836 */ /* 0x000fe20000000000 */
[----:B--2---:R-:W-:Y:S02]  /*0da0*/  @P6 LOP3.LUT R9, R9, R16, RZ, 0x3c, !PT ;  /* 0x0000001009096212 */ /* 0x004fe400078e3cff */
[----:B------:R-:W2:Y:S02]  /*0db0*/  @P0 LDG.E R16, desc[UR6][R6.64+0x12c] ;  /* 0x00012c0606100981 */ /* 0x000ea4000c1e1900 */
[----:B------:R-:W-:Y:S02]  /*0dc0*/  ISETP.NE.AND P1, PT, R27, 0x20, PT ;  /* 0x000000201b00780c */ /* 0x000fe40003f25270 */
[----:B---3--:R-:W-:Y:S02]  /*0dd0*/  @P6 LOP3.LUT R15, R15, R18, RZ, 0x3c, !PT ;  /* 0x000000120f0f6212 */ /* 0x008fe400078e3cff */
[----:B----4-:R-:W-:-:S02]  /*0de0*/  @P0 LOP3.LUT R11, R11, R20, RZ, 0x3c, !PT ;  /* 0x000000140b0b0212 */ /* 0x010fc400078e3cff */
[----:B------:R-:W-:Y:S02]  /*0df0*/  @P0 LOP3.LUT R15, R15, R26, RZ, 0x3c, !PT ;  /* 0x0000001a0f0f0212 */ /* 0x000fe400078e3cff */
[----:B------:R-:W-:Y:S02]  /*0e00*/  @P0 LOP3.LUT R9, R9, R22, RZ, 0x3c, !PT ;  /* 0x0000001609090212 */ /* 0x000fe400078e3cff */
[----:B------:R-:W-:Y:S02]  /*0e10*/  @P0 LOP3.LUT R23, R23, R24, RZ, 0x3c, !PT ;  /* 0x0000001817170212 */ /* 0x000fe400078e3cff */
[----:B--2---:R-:W-:Y:S01]  /*0e20*/  @P0 LOP3.LUT R13, R13, R16, RZ, 0x3c, !PT ;  /* 0x000000100d0d0212 */ /* 0x004fe200078e3cff */
[----:B------:R-:W-:Y:S06]  /*0e30*/  @P1 BRA `(.L_x_32) ;  /* 0xfffffff400481947 */ /* 0x000fec000383ffff */
[----:B------:R-:W-:-:S05]  /*0e40*/  VIADD R25, R25, 0x1 ;  /* 0x0000000119197836 */ /* 0x000fca0000000000 */
[----:B------:R-:W-:-:S13]  /*0e50*/  ISETP.NE.AND P0, PT, R25, 0x5, PT ;  /* 0x000000051900780c */ /* 0x000fda0003f05270 */
[----:B------:R-:W-:Y:S05]  /*0e60*/  @P0 BRA `(.L_x_33) ;  /* 0xfffffff400300947 */ /* 0x000fea000383ffff */
[----:B------:R-:W0:Y:S01]  /*0e70*/  LDC.64 R6, c[0x0][0x380] ;  /* 0x0000e000ff067b82 */ /* 0x000e220000000a00 */
[----:B------:R-:W-:Y:S01]  /*0e80*/  VIADD R12, R12, 0x1 ;  /* 0x000000010c0c7836 */ /* 0x000fe20000000000 */
[----:B------:R-:W-:-:S04]  /*0e90*/  LOP3.LUT R25, R10, 0x3, RZ, 0xc0, !PT ;  /* 0x000000030a197812 */ /* 0x000fc800078ec0ff */
[----:B------:R-:W-:Y:S01]  /*0ea0*/  ISETP.GE.U32.AND P0, PT, R12, R25, PT ;  /* 0x000000190c00720c */ /* 0x000fe20003f06070 */
[----:B0-----:R-:W-:-:S05]  /*0eb0*/  IMAD.WIDE.U32 R6, R17, 0x30, R6 ;  /* 0x0000003011067825 */ /* 0x001fca00078e0006 */
[----:B------:R0:W-:Y:S04]  /*0ec0*/  STG.E desc[UR6][R6.64+0x4], R13 ;  /* 0x0000040d06007986 */ /* 0x0001e8000c101906 */
[----:B------:R0:W-:Y:S04]  /*0ed0*/  STG.E desc[UR6][R6.64+0x8], R11 ;  /* 0x0000080b06007986 */ /* 0x0001e8000c101906 */
[----:B------:R0:W-:Y:S04]  /*0ee0*/  STG.E desc[UR6][R6.64+0xc], R9 ;  /* 0x00000c0906007986 */ /* 0x0001e8000c101906 */
[----:B------:R0:W-:Y:S04]  /*0ef0*/  STG.E desc[UR6][R6.64+0x10], R23 ;  /* 0x0000101706007986 */ /* 0x0001e8000c101906 */
[----:B------:R0:W-:Y:S01]  /*0f00*/  STG.E desc[UR6][R6.64+0x14], R15 ;  /* 0x0000140f06007986 */ /* 0x0001e2000c101906 */
[----:B------:R-:W-:Y:S05]  /*0f10*/  @!P0 BRA `(.L_x_34) ;  /* 0xfffffff000ec8947 */ /* 0x000fea000383ffff */
.L_x_31:
[----:B------:R-:W-:Y:S05]  /*0f20*/  BSYNC.RECONVERGENT B1 ;  /* 0x0000000000017941 */ /* 0x000fea0003800200 */
.L_x_30:
[----:B------:R-:W-:Y:S01]  /*0f30*/  ISETP.GT.U32.AND P0, PT, R10, 0x3, PT ;  /* 0x000000030a00780c */ /* 0x000fe20003f04070 */
[----:B------:R-:W-:Y:S01]  /*0f40*/  VIADD R8, R8, 0x1 ;  /* 0x0000000108087836 */ /* 0x000fe20000000000 */
[--C-:B------:R-:W-:Y:S02]  /*0f50*/  SHF.R.U64 R10, R10, 0x2, R21.reuse ;  /* 0x000000020a0a7819 */ /* 0x100fe40000001215 */
[----:B------:R-:W-:Y:S02]  /*0f60*/  ISETP.GT.U32.AND.EX P0, PT, R21, RZ, PT, P0 ;  /* 0x000000ff1500720c */ /* 0x000fe40003f04100 */
[----:B------:R-:W-:-:S11]  /*0f70*/  SHF.R.U32.HI R21, RZ, 0x2, R21 ;  /* 0x00000002ff157819 */ /* 0x000fd60000011615 */
[----:B------:R-:W-:Y:S05]  /*0f80*/  @P0 BRA `(.L_x_35) ;  /* 0xfffffff000b00947 */ /* 0x000fea000383ffff */
.L_x_29:
[----:B------:R-:W-:Y:S05]  /*0f90*/  BSYNC.RECONVERGENT B0 ;  /* 0x0000000000007941 */ /* 0x000fea0003800200 */
.L_x_28:
[----:B0-----:R-:W0:Y:S01]  /*0fa0*/  LDC.64 R2, c[0x0][0x380] ;  /* 0x0000e000ff027b82 */ /* 0x001e220000000a00 */
[----:B------:R-:W1:Y:S01]  /*0fb0*/  LDCU UR4, c[0x0][0x390] ;  /* 0x00007200ff0477ac */ /* 0x000e620008000800 */
[----:B------:R-:W-:-:S05]  /*0fc0*/  IMAD.IADD R0, R19, 0x1, R0 ;  /* 0x0000000113007824 */ /* 0x000fca00078e0200 */
[----:B-1----:R-:W-:Y:S01]  /*0fd0*/  ISETP.GE.U32.AND P0, PT, R0, UR4, PT ;  /* 0x0000000400007c0c */ /* 0x002fe2000bf06070 */
[----:B0-----:R-:W-:-:S05]  /*0fe0*/  IMAD.WIDE.U32 R2, R17, 0x30, R2 ;  /* 0x0000003011027825 */ /* 0x001fca00078e0002 */
[----:B------:R0:W-:Y:S04]  /*0ff0*/  STG.E.64 desc[UR6][R2.64+0x18], RZ ;  /* 0x000018ff02007986 */ /* 0x0001e8000c101b06 */
[----:B------:R0:W-:Y:S04]  /*1000*/  STG.E desc[UR6][R2.64+0x20], RZ ;  /* 0x000020ff02007986 */ /* 0x0001e8000c101906 */
[----:B------:R0:W-:Y:S01]  /*1010*/  STG.E.64 desc[UR6][R2.64+0x28], RZ ;  /* 0x000028ff02007986 */ /* 0x0001e2000c101b06 */
[----:B------:R-:W-:Y:S05]  /*1020*/  @!P0 BRA `(.L_x_36) ;  /* 0xfffffff000248947 */ /* 0x000fea000383ffff */
[----:B------:R-:W-:Y:S05]  /*1030*/  EXIT ;  /* 0x000000000000794d */ /* 0x000fea0003800000 */
.L_x_37:
        /* <DEDUP_REMOVED lines=12> */
.L_x_98:


//--------------------- .text._Z16calculateFitnessPK4CityPKiPdii --------------------------
	.section	.text._Z16calculateFitnessPK4CityPKiPdii,"ax",@progbits
	.align	128
        .global         _Z16calculateFitnessPK4CityPKiPdii
        .type           _Z16calculateFitnessPK4CityPKiPdii,@function
        .size           _Z16calculateFitnessPK4CityPKiPdii,(.L_x_94 - _Z16calculateFitnessPK4CityPKiPdii)
        .other          _Z16calculateFitnessPK4CityPKiPdii,@"STO_CUDA_ENTRY STV_DEFAULT"
_Z16calculateFitnessPK4CityPKiPdii:
.text._Z16calculateFitnessPK4CityPKiPdii:
[----:B------:R-:W-:Y:S01]  /*0000*/  LDC R1, c[0x0][0x37c] ;  /* 0x0000df00ff017b82 */ /* 0x000fe20000000800 */
[----:B------:R-:W0:Y:S01]  /*0010*/  S2R R32, SR_TID.X ;  /* 0x0000000000207919 */ /* 0x000e220000002100 */
[----:B------:R-:W1:Y:S06]  /*0020*/  LDCU UR4, c[0x0][0x360] ;  /* 0x00006c00ff0477ac */ /* 0x000e6c0008000800 */
[----:B------:R-:W0:Y:S01]  /*0030*/  S2UR UR6, SR_CTAID.X ;  /* 0x00000000000679c3 */ /* 0x000e220000002500 */
[----:B------:R-:W2:Y:S07]  /*0040*/  LDCU UR7, c[0x0][0x39c] ;  /* 0x00007380ff0777ac */ /* 0x000eae0008000800 */
[----:B------:R-:W0:Y:S01]  /*0050*/  LDC R3, c[0x0][0x360] ;  /* 0x0000d800ff037b82 */ /* 0x000e220000000800 */
[----:B------:R-:W1:Y:S02]  /*0060*/  LDCU UR5, c[0x0][0x370] ;  /* 0x00006e00ff0577ac */ /* 0x000e640008000800 */
[----:B-1----:R-:W-:Y:S01]  /*0070*/  UIMAD UR4, UR4, UR5, URZ ;  /* 0x00000005040472a4 */ /* 0x002fe2000f8e02ff */
[----:B0-----:R-:W-:-:S05]  /*0080*/  IMAD R32, R3, UR6, R32 ;  /* 0x0000000603207c24 */ /* 0x001fca000f8e0220 */
[----:B--2---:R-:W-:-:S13]  /*0090*/  ISETP.GE.U32.AND P0, PT, R32, UR7, PT ;  /* 0x0000000720007c0c */ /* 0x004fda000bf06070 */
[----:B------:R-:W-:Y:S05]  /*00a0*/  @P0 EXIT ;  /* 0x000000000000094d */ /* 0x000fea0003800000 */
[----:B------:R-:W0:Y:S01]  /*00b0*/  LDC.64 R14, c[0x0][0x388] ;  /* 0x0000e200ff0e7b82 */ /* 0x000e220000000a00 */
[----:B------:R-:W1:Y:S01]  /*00c0*/  LDCU UR6, c[0x0][0x398] ;  /* 0x00007300ff0677ac */ /* 0x000e620008000800 */
[----:B------:R-:W2:Y:S06]  /*00d0*/  LDCU.64 UR10, c[0x0][0x358] ;  /* 0x00006b00ff0a77ac */ /* 0x000eac0008000a00 */
[----:B------:R-:W3:Y:S01]  /*00e0*/  LDC.64 R12, c[0x0][0x390] ;  /* 0x0000e400ff0c7b82 */ /* 0x000ee20000000a00 */
[----:B------:R-:W4:Y:S07]  /*00f0*/  LDCU UR7, c[0x0][0x39c] ;  /* 0x00007380ff0777ac */ /* 0x000f2e0008000800 */
[----:B------:R-:W2:Y:S01]  /*0100*/  LDC.64 R16, c[0x0][0x380] ;  /* 0x0000e000ff107b82 */ /* 0x000ea20000000a00 */
[----:B-1----:R-:W-:-:S02]  /*0110*/  UISETP.GT.AND UP0, UPT, UR6, 0x1, UPT ;  /* 0x000000010600788c */ /* 0x002fc4000bf04270 */
[----:B------:R-:W-:Y:S01]  /*0120*/  IMAD R3, R32, UR6, RZ ;  /* 0x0000000620037c24 */ /* 0x000fe2000f8e02ff */
[----:B------:R-:W-:-:S03]  /*0130*/  UIADD3 UR5, UPT, UPT, UR6, -0x1, URZ ;  /* 0xffffffff06057890 */ /* 0x000fc6000fffe0ff */
[----:B0-----:R-:W-:-:S04]  /*0140*/  IMAD.WIDE.U32 R14, R3, 0x4, R14 ;  /* 0x00000004030e7825 */ /* 0x001fc800078e000e */
[----:B------:R-:W-:Y:S02]  /*0150*/  IMAD.U32 R11, RZ, RZ, UR5 ;  /* 0x00000005ff0b7e24 */ /* 0x000fe4000f8e00ff */
[----:B---3--:R-:W-:-:S04]  /*0160*/  IMAD.WIDE.U32 R12, R32, 0x8, R12 ;  /* 0x00000008200c7825 */ /* 0x008fc800078e000c */
[----:B------:R-:W-:Y:S01]  /*0170*/  IMAD.WIDE R10, R11, 0x4, R14 ;  /* 0x000000040b0a7825 */ /* 0x000fe200078e020e */
[----:B----4-:R-:W-:Y:S06]  /*0180*/  BRA.U UP0, `(.L_x_38) ;  /* 0x0000000100f87547 */ /* 0x010fec000b800000 */
.L_x_43:
[----:B--2---:R-:W2:Y:S04]  /*0190*/  LDG.E R3, desc[UR10][R10.64] ;  /* 0x0000000a0a037981 */ /* 0x004ea8000c1e1900 */
[----:B------:R-:W3:Y:S01]  /*01a0*/  LDG.E R7, desc[UR10][R14.64] ;  /* 0x0000000a0e077981 */ /* 0x000ee2000c1e1900 */
[----:B--2---:R-:W-:-:S04]  /*01b0*/  IMAD.WIDE R2, R3, 0x18, R16 ;  /* 0x0000001803027825 */ /* 0x004fc800078e0210 */
[----:B---3--:R-:W-:Y:S01]  /*01c0*/  IMAD.WIDE R6, R7, 0x18, R16 ;  /* 0x0000001807067825 */ /* 0x008fe200078e0210 */
[----:B------:R-:W2:Y:S04]  /*01d0*/  LDG.E.64 R18, desc[UR10][R2.64+0x10] ;  /* 0x0000100a02127981 */ /* 0x000ea8000c1e1b00 */
[----:B------:R-:W2:Y:S04]  /*01e0*/  LDG.E.64 R20, desc[UR10][R6.64+0x10] ;  /* 0x0000100a06147981 */ /* 0x000ea8000c1e1b00 */
[----:B------:R-:W3:Y:S04]  /*01f0*/  LDG.E.64 R4, desc[UR10][R2.64+0x8] ;  /* 0x0000080a02047981 */ /* 0x000ee8000c1e1b00 */
[----:B------:R-:W3:Y:S01]  /*0200*/  LDG.E.64 R8, desc[UR10][R6.64+0x8] ;  /* 0x0000080a06087981 */ /* 0x000ee2000c1e1b00 */
[----:B------:R-:W-:Y:S01]  /*0210*/  BSSY.RECONVERGENT B1, `(.L_x_39) ;  /* 0x000001f000017945 */ /* 0x000fe20003800200 */
[----:B--2---:R-:W-:Y:S01]  /*0220*/  DADD R18, R18, -R20 ;  /* 0x0000000012127229 */ /* 0x004fe20000000814 */
[----:B------:R-:W-:Y:S01]  /*0230*/  MOV R20, 0x0 ;  /* 0x0000000000147802 */ /* 0x000fe20000000f00 */
[----:B------:R-:W-:Y:S01]  /*0240*/  IMAD.MOV.U32 R21, RZ, RZ, 0x3fd80000 ;  /* 0x3fd80000ff157424 */ /* 0x000fe200078e00ff */
[----:B---3--:R-:W-:-:S05]  /*0250*/  DADD R8, R4, -R8 ;  /* 0x0000000004087229 */ /* 0x008fca0000000808 */
[----:B------:R-:W-:-:S08]  /*0260*/  DMUL R18, R18, R18 ;  /* 0x0000001212127228 */ /* 0x000fd00000000000 */
[----:B------:R-:W-:-:S06]  /*0270*/  DFMA R8, R8, R8, R18 ;  /* 0x000000080808722b */ /* 0x000fcc0000000012 */
[----:B------:R-:W0:Y:S04]  /*0280*/  MUFU.RSQ64H R5, R9 ;  /* 0x0000000900057308 */ /* 0x000e280000001c00 */
[----:B------:R-:W-:-:S05]  /*0290*/  VIADD R4, R9, 0xfcb00000 ;  /* 0xfcb0000009047836 */ /* 0x000fca0000000000 */
[----:B------:R-:W-:Y:S01]  /*02a0*/  ISETP.GE.U32.AND P0, PT, R4, 0x7ca00000, PT ;  /* 0x7ca000000400780c */ /* 0x000fe20003f06070 */
[----:B0-----:R-:W-:-:S08]  /*02b0*/  DMUL R18, R4, R4 ;  /* 0x0000000404127228 */ /* 0x001fd00000000000 */
[----:B------:R-:W-:-:S08]  /*02c0*/  DFMA R18, R8, -R18, 1 ;  /* 0x3ff000000812742b */ /* 0x000fd00000000812 */
[----:B------:R-:W-:Y:S02]  /*02d0*/  DFMA R2, R18, R20, 0.5 ;  /* 0x3fe000001202742b */ /* 0x000fe40000000014 */
[----:B------:R-:W-:-:S08]  /*02e0*/  DMUL R18, R4, R18 ;  /* 0x0000001204127228 */ /* 0x000fd00000000000 */
[----:B------:R-:W-:-:S08]  /*02f0*/  DFMA R18, R2, R18, R4 ;  /* 0x000000120212722b */ /* 0x000fd00000000004 */
[----:B------:R-:W-:Y:S02]  /*0300*/  DMUL R20, R8, R18 ;  /* 0x0000001208147228 */ /* 0x000fe40000000000 */
[----:B------:R-:W-:Y:S01]  /*0310*/  VIADD R3, R19, 0xfff00000 ;  /* 0xfff0000013037836 */ /* 0x000fe20000000000 */
[----:B------:R-:W-:-:S05]  /*0320*/  MOV R2, R18 ;  /* 0x0000001200027202 */ /* 0x000fca0000000f00 */
[----:B------:R-:W-:-:S08]  /*0330*/  DFMA R22, R20, -R20, R8 ;  /* 0x800000141416722b */ /* 0x000fd00000000008 */
[----:B------:R-:W-:Y:S01]  /*0340*/  DFMA R6, R22, R2, R20 ;  /* 0x000000021606722b */ /* 0x000fe20000000014 */
[----:B------:R-:W-:Y:S10]  /*0350*/  @!P0 BRA `(.L_x_40) ;  /* 0x0000000000288947 */ /* 0x000ff40003800000 */
[----:B------:R-:W-:Y:S01]  /*0360*/  IMAD.MOV.U32 R30, RZ, RZ, R8 ;  /* 0x000000ffff1e7224 */ /* 0x000fe200078e0008 */
[----:B------:R-:W-:Y:S01]  /*0370*/  MOV R8, R22 ;  /* 0x0000001600087202 */ /* 0x000fe20000000f00 */
[----:B------:R-:W-:Y:S01]  /*0380*/  IMAD.MOV.U32 R31, RZ, RZ, R18 ;  /* 0x000000ffff1f7224 */ /* 0x000fe200078e0012 */
[----:B------:R-:W-:Y:S01]  /*0390*/  MOV R5, R21 ;  /* 0x0000001500057202 */ /* 0x000fe20000000f00 */
[----:B------:R-:W-:Y:S01]  /*03a0*/  IMAD.MOV.U32 R7, RZ, RZ, R23 ;  /* 0x000000ffff077224 */ /* 0x000fe200078e0017 */
[----:B------:R-:W-:Y:S01]  /*03b0*/  MOV R33, 0x3e0 ;  /* 0x000003e000217802 */ /* 0x000fe20000000f00 */
[----:B------:R-:W-:-:S07]  /*03c0*/  IMAD.MOV.U32 R6, RZ, RZ, R20 ;  /* 0x000000ffff067224 */ /* 0x000fce00078e0014 */
[----:B------:R-:W-:Y:S05]  /*03d0*/  CALL.REL.NOINC `($__internal_1_$__cuda_sm20_dsqrt_rn_f64_mediumpath_v1) ;  /* 0x00000030000c7944 */ /* 0x000fea0003c00000 */
[----:B------:R-:W-:Y:S02]  /*03e0*/  IMAD.MOV.U32 R6, RZ, RZ, R4 ;  /* 0x000000ffff067224 */ /* 0x000fe400078e0004 */
[----:B------:R-:W-:-:S07]  /*03f0*/  IMAD.MOV.U32 R7, RZ, RZ, R3 ;  /* 0x000000ffff077224 */ /* 0x000fce00078e0003 */
.L_x_40:
[----:B------:R-:W-:Y:S05]  /*0400*/  BSYNC.RECONVERGENT B1 ;  /* 0x0000000000017941 */ /* 0x000fea0003800200 */
.L_x_39:
[----:B------:R-:W0:Y:S01]  /*0410*/  MUFU.RCP64H R3, R7 ;  /* 0x0000000700037308 */ /* 0x000e220000001800 */
[----:B------:R-:W-:Y:S01]  /*0420*/  IADD3 R2, PT, PT, R7, 0x300402, RZ ;  /* 0x0030040207027810 */ /* 0x000fe20007ffe0ff */
[----:B------:R-:W-:Y:S03]  /*0430*/  BSSY.RECONVERGENT B0, `(.L_x_41) ;  /* 0x000000e000007945 */ /* 0x000fe60003800200 */
[----:B------:R-:W-:Y:S02]  /*0440*/  FSETP.GEU.AND P0, PT, |R2|, 5.8789094863358348022e-39, PT ;  /* 0x004004020200780b */ /* 0x000fe40003f0e200 */
[----:B0-----:R-:W-:-:S08]  /*0450*/  DFMA R4, R2, -R6, 1 ;  /* 0x3ff000000204742b */ /* 0x001fd00000000806 */
[----:B------:R-:W-:-:S08]  /*0460*/  DFMA R4, R4, R4, R4 ;  /* 0x000000040404722b */ /* 0x000fd00000000004 */
[----:B------:R-:W-:-:S08]  /*0470*/  DFMA R4, R2, R4, R2 ;  /* 0x000000040204722b */ /* 0x000fd00000000002 */
[----:B------:R-:W-:-:S08]  /*0480*/  DFMA R8, R4, -R6, 1 ;  /* 0x3ff000000408742b */ /* 0x000fd00000000806 */
[----:B------:R-:W-:Y:S01]  /*0490*/  DFMA R4, R4, R8, R4 ;  /* 0x000000080404722b */ /* 0x000fe20000000004 */
[----:B------:R-:W-:Y:S10]  /*04a0*/  @P0 BRA `(.L_x_42) ;  /* 0x0000000000180947 */ /* 0x000ff40003800000 */
[----:B------:R-:W-:Y:S02]  /*04b0*/  LOP3.LUT R0, R7, 0x7fffffff, RZ, 0xc0, !PT ;  /* 0x7fffffff07007812 */ /* 0x000fe400078ec0ff */
[----:B------:R-:W-:-:S03]  /*04c0*/  MOV R4, 0x4f0 ;  /* 0x000004f000047802 */ /* 0x000fc60000000f00 */
[----:B------:R-:W-:-:S07]  /*04d0*/  VIADD R18, R0, 0xfff00000 ;  /* 0xfff0000000127836 */ /* 0x000fce0000000000 */
[----:B------:R-:W-:Y:S05]  /*04e0*/  CALL.REL.NOINC `($__internal_0_$__cuda_sm20_dblrcp_rn_slowpath_v3) ;  /* 0x0000002c00247944 */ /* 0x000fea0003c00000 */
[----:B------:R-:W-:Y:S01]  /*04f0*/  IMAD.MOV.U32 R4, RZ, RZ, R6 ;  /* 0x000000ffff047224 */ /* 0x000fe200078e0006 */
[----:B------:R-:W-:-:S07]  /*0500*/  MOV R5, R7 ;  /* 0x0000000700057202 */ /* 0x000fce0000000f00 */
.L_x_42:
[----:B------:R-:W-:Y:S05]  /*0510*/  BSYNC.RECONVERGENT B0 ;  /* 0x0000000000007941 */ /* 0x000fea0003800200 */
.L_x_41:
[----:B------:R0:W-:Y:S01]  /*0520*/  STG.E.64 desc[UR10][R12.64], R4 ;  /* 0x000000040c007986 */ /* 0x0001e2000c101b0a */
[----:B------:R-:W-:-:S05]  /*0530*/  VIADD R32, R32, UR4 ;  /* 0x0000000420207c36 */ /* 0x000fca0008000000 */
[----:B------:R-:W-:-:S13]  /*0540*/  ISETP.GE.U32.AND P0, PT, R32, UR7, PT ;  /* 0x0000000720007c0c */ /* 0x000fda000bf06070 */
[----:B0-----:R-:W-:Y:S05]  /*0550*/  @!P0 BRA `(.L_x_43) ;  /* 0xfffffffc000c8947 */ /* 0x001fea000383ffff */
[----:B------:R-:W-:Y:S05]  /*0560*/  EXIT ;  /* 0x000000000000794d */ /* 0x000fea0003800000 */
.L_x_38:
[----:B------:R-:W-:Y:S01]  /*0570*/  IADD3 R2, P0, PT, R14, 0x10, RZ ;  /* 0x000000100e027810 */ /* 0x000fe20007f1e0ff */
[----:B------:R-:W-:Y:S02]  /*0580*/  ULOP3.LUT UR6, UR5, 0x7, URZ, 0xc0, !UPT ;  /* 0x0000000705067892 */ /* 0x000fe4000f8ec0ff */
[----:B------:R-:W-:Y:S02]  /*0590*/  ULOP3.LUT UR8, UR5, 0x3, URZ, 0xc0, !UPT ;  /* 0x0000000305087892 */ /* 0x000fe4000f8ec0ff */
[----:B------:R-:W-:Y:S01]  /*05a0*/  ULOP3.LUT UR5, UR5, 0xfffffff8, URZ, 0xc0, !UPT ;  /* 0xfffffff805057892 */ /* 0x000fe2000f8ec0ff */
[----:B------:R-:W-:Y:S01]  /*05b0*/  IMAD.X R0, RZ, RZ, R15, P0 ;  /* 0x000000ffff007224 */ /* 0x000fe200000e060f */
[----:B------:R-:W-:Y:S02]  /*05c0*/  UIADD3 UR6, UPT, UPT, UR6, -0x1, URZ ;  /* 0xffffffff06067890 */ /* 0x000fe4000fffe0ff */
[----:B------:R-:W-:-:S12]  /*05d0*/  UIADD3 UR9, UPT, UPT, -UR5, URZ, URZ ;  /* 0x000000ff05097290 */ /* 0x000fd8000fffe1ff */
.L_x_83:
[----:B------:R-:W0:Y:S01]  /*05e0*/  LDCU UR7, c[0x0][0x398] ;  /* 0x00007300ff0777ac */ /* 0x000e220008000800 */
[----:B------:R-:W-:Y:S01]  /*05f0*/  HFMA2 R18, -RZ, RZ, 0, 0 ;  /* 0x00000000ff127431 */ /* 0x000fe200000001ff */
[----:B--2---:R-:W-:Y:S01]  /*0600*/  CS2R R16, SRZ ;  /* 0x0000000000107805 */ /* 0x004fe2000001ff00 */
[----:B0-----:R-:W-:-:S04]  /*0610*/  UIADD3 UR7, UPT, UPT, UR7, -0x2, URZ ;  /* 0xfffffffe07077890 */ /* 0x001fc8000fffe0ff */
[----:B------:R-:W-:-:S09]  /*0620*/  UISETP.GE.U32.AND UP0, UPT, UR7, 0x7, UPT ;  /* 0x000000070700788c */ /* 0x000fd2000bf06070 */
[----:B------:R-:W-:Y:S05]  /*0630*/  BRA.U !UP0, `(.L_x_44) ;  /* 0x0000001508007547 */ /* 0x000fea000b800000 */
[----:B------:R-:W2:Y:S01]  /*0640*/  LDG.E R3, desc[UR10][R14.64] ;  /* 0x0000000a0e037981 */ /* 0x000ea2000c1e1900 */
[----:B------:R-:W2:Y:S02]  /*0650*/  LDC.64 R4, c[0x0][0x380] ;  /* 0x0000e000ff047b82 */ /* 0x000ea40000000a00 */
[----:B--2---:R-:W-:-:S05]  /*0660*/  IMAD.WIDE R4, R3, 0x18, R4 ;  /* 0x0000001803047825 */ /* 0x004fca00078e0204 */
[----:B------:R0:W5:Y:S04]  /*0670*/  LDG.E.64 R28, desc[UR10][R4.64+0x8] ;  /* 0x0000080a041c7981 */ /* 0x000168000c1e1b00 */
[----:B------:R0:W5:Y:S01]  /*0680*/  LDG.E.64 R26, desc[UR10][R4.64+0x10] ;  /* 0x0000100a041a7981 */ /* 0x000162000c1e1b00 */
[----:B------:R-:W-:Y:S01]  /*0690*/  IMAD.MOV.U32 R18, RZ, RZ, R2 ;  /* 0x000000ffff127224 */ /* 0x000fe200078e0002 */
[----:B------:R-:W-:Y:S01]  /*06a0*/  MOV R34, UR9 ;  /* 0x0000000900227c02 */ /* 0x000fe20008000f00 */
[----:B------:R-:W-:Y:S01]  /*06b0*/  IMAD.MOV.U32 R19, RZ, RZ, R0 ;  /* 0x000000ffff137224 */ /* 0x000fe200078e0000 */
[----:B------:R-:W-:-:S07]  /*06c0*/  CS2R R16, SRZ ;  /* 0x0000000000107805 */ /* 0x000fce000001ff00 */
.L_x_61:
[----:B------:R-:W2:Y:S01]  /*06d0*/  LDG.E R7, desc[UR10][R18.64+-0xc] ;  /* 0xfffff40a12077981 */ /* 0x000ea2000c1e1900 */
[----:B------:R-:W2:Y:S02]  /*06e0*/  LDC.64 R20, c[0x0][0x380] ;  /* 0x0000e000ff147b82 */ /* 0x000ea40000000a00 */
[----:B--2---:R-:W-:-:S05]  /*06f0*/  IMAD.WIDE R6, R7, 0x18, R20 ;  /* 0x0000001807067825 */ /* 0x004fca00078e0214 */
[----:B------:R-:W2:Y:S04]  /*0700*/  LDG.E.64 R22, desc[UR10][R6.64+0x10] ;  /* 0x0000100a06167981 */ /* 0x000ea8000c1e1b00 */
[----:B------:R-:W3:Y:S01]  /*0710*/  LDG.E.64 R24, desc[UR10][R6.64+0x8] ;  /* 0x0000080a06187981 */ /* 0x000ee2000c1e1b00 */
[----:B------:R-:W-:Y:S01]  /*0720*/  IMAD.MOV.U32 R30, RZ, RZ, 0x0 ;  /* 0x00000000ff1e7424 */ /* 0x000fe200078e00ff */
[----:B------:R-:W-:Y:S01]  /*0730*/  MOV R31, 0x3fd80000 ;  /* 0x3fd80000001f7802 */ /* 0x000fe20000000f00 */
[----:B------:R-:W-:Y:S01]  /*0740*/  VIADD R34, R34, 0x8 ;  /* 0x0000000822227836 */ /* 0x000fe20000000000 */
[----:B------:R-:W-:Y:S04]  /*0750*/  BSSY.RECONVERGENT B1, `(.L_x_45) ;  /* 0x000001f000017945 */ /* 0x000fe80003800200 */
[----:B------:R-:W-:Y:S01]  /*0760*/  ISETP.NE.AND P0, PT, R34, RZ, PT ;  /* 0x000000ff2200720c */ /* 0x000fe20003f05270 */
[----:B--2--5:R-:W-:-:S02]  /*0770*/  DADD R26, -R22, R26 ;  /* 0x00000000161a7229 */ /* 0x024fc4000000011a */
[----:B---3--:R-:W-:-:S06]  /*0780*/  DADD R28, -R24, R28 ;  /* 0x00000000181c7229 */ /* 0x008fcc000000011c */
[----:B------:R-:W-:-:S08]  /*0790*/  DMUL R36, R26, R26 ;  /* 0x0000001a1a247228 */ /* 0x000fd00000000000 */
[----:B------:R-:W-:-:S06]  /*07a0*/  DFMA R36, R28, R28, R36 ;  /* 0x0000001c1c24722b */ /* 0x000fcc0000000024 */
[----:B0-----:R-:W0:Y:S04]  /*07b0*/  MUFU.RSQ64H R5, R37 ;  /* 0x0000002500057308 */ /* 0x001e280000001c00 */
        /* <DEDUP_REMOVED lines=19> */
[----:B------:R-:W-:Y:S02]  /*08f0*/  IMAD.MOV.U32 R6, RZ, RZ, R28 ;  /* 0x000000ffff067224 */ /* 0x000fe400078e001c */
[----:B------:R-:W-:-:S07]  /*0900*/  IMAD.MOV.U32 R3, RZ, RZ, R27 ;  /* 0x000000ffff037224 */ /* 0x000fce00078e001b */
[----:B------:R-:W-:Y:S05]  /*0910*/  CALL.REL.NOINC `($__internal_1_$__cuda_sm20_dsqrt_rn_f64_mediumpath_v1) ;  /* 0x0000002800bc7944 */ /* 0x000fea0003c00000 */
[----:B------:R-:W-:Y:S01]  /*0920*/  IMAD.MOV.U32 R8, RZ, RZ, R4 ;  /* 0x000000ffff087224 */ /* 0x000fe200078e0004 */
[----:B------:R-:W-:-:S07]  /*0930*/  MOV R9, R3 ;  /* 0x0000000300097202 */ /* 0x000fce0000000f00 */
.L_x_46:
[----:B------:R-:W-:Y:S05]  /*0940*/  BSYNC.RECONVERGENT B1 ;  /* 0x0000000000017941 */ /* 0x000fea0003800200 */
.L_x_45:
[----:B------:R-:W2:Y:S02]  /*0950*/  LDG.E R7, desc[UR10][R18.64+-0x8] ;  /* 0xfffff80a12077981 */ /* 0x000ea4000c1e1900 */
[----:B--2---:R-:W-:-:S05]  /*0960*/  IMAD.WIDE R6, R7, 0x18, R20 ;  /* 0x0000001807067825 */ /* 0x004fca00078e0214 */
[----:B------:R-:W2:Y:S04]  /*0970*/  LDG.E.64 R26, desc[UR10][R6.64+0x10] ;  /* 0x0000100a061a7981 */ /* 0x000ea8000c1e1b00 */
[----:B------:R-:W3:Y:S01]  /*0980*/  LDG.E.64 R28, desc[UR10][R6.64+0x8] ;  /* 0x0000080a061c7981 */ /* 0x000ee2000c1e1b00 */
[----:B------:R-:W-:Y:S01]  /*0990*/  IMAD.MOV.U32 R30, RZ, RZ, 0x0 ;  /* 0x00000000ff1e7424 */ /* 0x000fe200078e00ff */
[----:B------:R-:W-:Y:S01]  /*09a0*/  MOV R31, 0x3fd80000 ;  /* 0x3fd80000001f7802 */ /* 0x000fe20000000f00 */
[----:B------:R-:W-:Y:S01]  /*09b0*/  BSSY.RECONVERGENT B1, `(.L_x_47) ;  /* 0x000001f000017945 */ /* 0x000fe20003800200 */
[----:B--2---:R-:W-:Y:S02]  /*09c0*/  DADD R22, R22, -R26 ;  /* 0x0000000016167229 */ /* 0x004fe4000000081a */
[----:B---3--:R-:W-:-:S06]  /*09d0*/  DADD R24, R24, -R28 ;  /* 0x0000000018187229 */ /* 0x008fcc000000081c */
[----:B------:R-:W-:-:S08]  /*09e0*/  DMUL R38, R22, R22 ;  /* 0x0000001616267228 */ /* 0x000fd00000000000 */
[----:B------:R-:W-:Y:S02]  /*09f0*/  DFMA R38, R24, R24, R38 ;  /* 0x000000181826722b */ /* 0x000fe40000000026 */
[----:B------:R-:W-:-:S04]  /*0a00*/  DADD R24, R8, R16 ;  /* 0x0000000008187229 */ /* 0x000fc80000000010 */
        /* <DEDUP_REMOVED lines=9> */
[----:B------:R-:W-:Y:S02]  /*0aa0*/  VIADD R23, R31, 0xfff00000 ;  /* 0xfff000001f177836 */ /* 0x000fe40000000000 */
[----:B------:R-:W-:-:S04]  /*0ab0*/  IMAD.MOV.U32 R22, RZ, RZ, R30 ;  /* 0x000000ffff167224 */ /* 0x000fc800078e001e */
[----:B------:R-:W-:-:S08]  /*0ac0*/  DFMA R6, R36, -R36, R38 ;  /* 0x800000242406722b */ /* 0x000fd00000000026 */
[----:B------:R-:W-:Y:S01]  /*0ad0*/  DFMA R8, R6, R22, R36 ;  /* 0x000000160608722b */ /* 0x000fe20000000024 */
[----:B------:R-:W-:Y:S10]  /*0ae0*/  @!P1 BRA `(.L_x_48) ;  /* 0x00000000002c9947 */ /* 0x000ff40003800000 */
[----:B------:R-:W-:Y:S01]  /*0af0*/  MOV R31, R30 ;  /* 0x0000001e001f7202 */ /* 0x000fe20000000f00 */
        /* <DEDUP_REMOVED lines=10> */
.L_x_48:
[----:B------:R-:W-:Y:S05]  /*0ba0*/  BSYNC.RECONVERGENT B1 ;  /* 0x0000000000017941 */ /* 0x000fea0003800200 */
.L_x_47:
[----:B------:R-:W2:Y:S02]  /*0bb0*/  LDG.E R7, desc[UR10][R18.64+-0x4] ;  /* 0xfffffc0a12077981 */ /* 0x000ea4000c1e1900 */
[----:B--2---:R-:W-:-:S05]  /*0bc0*/  IMAD.WIDE R6, R7, 0x18, R20 ;  /* 0x0000001807067825 */ /* 0x004fca00078e0214 */
[----:B------:R-:W2:Y:S04]  /*0bd0*/  LDG.E.64 R16, desc[UR10][R6.64+0x10] ;  /* 0x0000100a06107981 */ /* 0x000ea8000c1e1b00 */
[----:B------:R-:W3:Y:S01]  /*0be0*/  LDG.E.64 R22, desc[UR10][R6.64+0x8] ;  /* 0x0000080a06167981 */ /* 0x000ee2000c1e1b00 */
[----:B------:R-:W-:Y:S01]  /*0bf0*/  IMAD.MOV.U32 R30, RZ, RZ, 0x0 ;  /* 0x00000000ff1e7424 */ /* 0x000fe200078e00ff */
[----:B------:R-:W-:Y:S01]  /*0c00*/  BSSY.RECONVERGENT B1, `(.L_x_49) ;  /* 0x0000020000017945 */ /* 0x000fe20003800200 */
[----:B------:R-:W-:Y:S01]  /*0c10*/  IMAD.MOV.U32 R31, RZ, RZ, 0x3fd80000 ;  /* 0x3fd80000ff1f7424 */ /* 0x000fe200078e00ff */
[----:B--2---:R-:W-:Y:S02]  /*0c20*/  DADD R26, R26, -R16 ;  /* 0x000000001a1a7229 */ /* 0x004fe40000000810 */
[----:B---3--:R-:W-:-:S06]  /*0c30*/  DADD R28, R28, -R22 ;  /* 0x000000001c1c7229 */ /* 0x008fcc0000000816 */
[----:B------:R-:W-:-:S08]  /*0c40*/  DMUL R38, R26, R26 ;  /* 0x0000001a1a267228 */ /* 0x000fd00000000000 */
[----:B------:R-:W-:Y:S02]  /*0c50*/  DFMA R38, R28, R28, R38 ;  /* 0x0000001c1c26722b */ /* 0x000fe40000000026 */
[----:B------:R-:W-:-:S04]  /*0c60*/  DADD R28, R24, R8 ;  /* 0x00000000181c7229 */ /* 0x000fc80000000008 */
[----:B------:R-:W0:Y:S04]  /*0c70*/  MUFU.RSQ64H R5, R39 ;  /* 0x0000002700057308 */ /* 0x000e280000001c00 */
[----:B------:R-:W-:-:S04]  /*0c80*/  IADD3 R4, PT, PT, R39, -0x3500000, RZ ;  /* 0xfcb0000027047810 */ /* 0x000fc80007ffe0ff */
[----:B------:R-:W-:Y:S02]  /*0c90*/  ISETP.GE.U32.AND P1, PT, R4, 0x7ca00000, PT ;  /* 0x7ca000000400780c */ /* 0x000fe40003f26070 */
[----:B0-----:R-:W-:-:S08]  /*0ca0*/  DMUL R26, R4, R4 ;  /* 0x00000004041a7228 */ /* 0x001fd00000000000 */
[----:B------:R-:W-:-:S08]  /*0cb0*/  DFMA R26, R38, -R26, 1 ;  /* 0x3ff00000261a742b */ /* 0x000fd0000000081a */
[----:B------:R-:W-:Y:S02]  /*0cc0*/  DFMA R30, R26, R30, 0.5 ;  /* 0x3fe000001a1e742b */ /* 0x000fe4000000001e */
[----:B------:R-:W-:-:S08]  /*0cd0*/  DMUL R26, R4, R26 ;  /* 0x0000001a041a7228 */ /* 0x000fd00000000000 */
[----:B------:R-:W-:-:S08]  /*0ce0*/  DFMA R30, R30, R26, R4 ;  /* 0x0000001a1e1e722b */ /* 0x000fd00000000004 */
[----:B------:R-:W-:Y:S02]  /*0cf0*/  DMUL R36, R38, R30 ;  /* 0x0000001e26247228 */ /* 0x000fe40000000000 */
[----:B------:R-:W-:Y:S01]  /*0d00*/  IADD3 R27, PT, PT, R31, -0x100000, RZ ;  /* 0xfff000001f1b7810 */ /* 0x000fe20007ffe0ff */
[----:B------:R-:W-:-:S05]  /*0d10*/  IMAD.MOV.U32 R26, RZ, RZ, R30 ;  /* 0x000000ffff1a7224 */ /* 0x000fca00078e001e */
        /* <DEDUP_REMOVED lines=12> */
[----:B------:R-:W-:Y:S01]  /*0de0*/  MOV R8, R4 ;  /* 0x0000000400087202 */ /* 0x000fe20000000f00 */
[----:B------:R-:W-:-:S07]  /*0df0*/  IMAD.MOV.U32 R9, RZ, RZ, R3 ;  /* 0x000000ffff097224 */ /* 0x000fce00078e0003 */
.L_x_50:
[----:B------:R-:W-:Y:S05]  /*0e00*/  BSYNC.RECONVERGENT B1 ;  /* 0x0000000000017941 */ /* 0x000fea0003800200 */
.L_x_49:
[----:B------:R-:W2:Y:S02]  /*0e10*/  LDG.E R7, desc[UR10][R18.64] ;  /* 0x0000000a12077981 */ /* 0x000ea4000c1e1900 */
[----:B--2---:R-:W-:-:S05]  /*0e20*/  IMAD.WIDE R6, R7, 0x18, R20 ;  /* 0x0000001807067825 */ /* 0x004fca00078e0214 */
[----:B------:R-:W2:Y:S04]  /*0e30*/  LDG.E.64 R24, desc[UR10][R6.64+0x10] ;  /* 0x0000100a06187981 */ /* 0x000ea8000c1e1b00 */
[----:B------:R-:W3:Y:S01]  /*0e40*/  LDG.E.64 R26, desc[UR10][R6.64+0x8] ;  /* 0x0000080a061a7981 */ /* 0x000ee2000c1e1b00 */
[----:B------:R-:W-:Y:S01]  /*0e50*/  MOV R30, 0x0 ;  /* 0x00000000001e7802 */ /* 0x000fe20000000f00 */
[----:B------:R-:W-:Y:S01]  /*0e60*/  IMAD.MOV.U32 R31, RZ, RZ, 0x3fd80000 ;  /* 0x3fd80000ff1f7424 */ /* 0x000fe200078e00ff */
[----:B------:R-:W-:Y:S01]  /*0e70*/  DADD R28, R28, R8 ;  /* 0x000000001c1c7229 */ /* 0x000fe20000000008 */
[----:B------:R-:W-:Y:S01]  /*0e80*/  BSSY.RECONVERGENT B1, `(.L_x_51) ;  /* 0x000001e000017945 */ /* 0x000fe20003800200 */
[----:B--2---:R-:W-:Y:S02]  /*0e90*/  DADD R16, R16, -R24 ;  /* 0x0000000010107229 */ /* 0x004fe40000000818 */
[----:B---3--:R-:W-:-:S06]  /*0ea0*/  DADD R22, R22, -R26 ;  /* 0x0000000016167229 */ /* 0x008fcc000000081a */
        /* <DEDUP_REMOVED lines=27> */
.L_x_52:
[----:B------:R-:W-:Y:S05]  /*1060*/  BSYNC.RECONVERGENT B1 ;  /* 0x0000000000017941 */ /* 0x000fea0003800200 */
.L_x_51:
[----:B------:R-:W2:Y:S02]  /*1070*/  LDG.E R7, desc[UR10][R18.64+0x4] ;  /* 0x0000040a12077981 */ /* 0x000ea4000c1e1900 */
[----:B--2---:R-:W-:-:S05]  /*1080*/  IMAD.WIDE R6, R7, 0x18, R20 ;  /* 0x0000001807067825 */ /* 0x004fca00078e0214 */
[----:B------:R-:W2:Y:S04]  /*1090*/  LDG.E.64 R16, desc[UR10][R6.64+0x10] ;  /* 0x0000100a06107981 */ /* 0x000ea8000c1e1b00 */
[----:B------:R-:W3:Y:S01]  /*10a0*/  LDG.E.64 R22, desc[UR10][R6.64+0x8] ;  /* 0x0000080a06167981 */ /* 0x000ee2000c1e1b00 */
[----:B------:R-:W-:Y:S01]  /*10b0*/  IMAD.MOV.U32 R30, RZ, RZ, 0x0 ;  /* 0x00000000ff1e7424 */ /* 0x000fe200078e00ff */
[----:B------:R-:W-:Y:S01]  /*10c0*/  MOV R31, 0x3fd80000 ;  /* 0x3fd80000001f7802 */ /* 0x000fe20000000f00 */
[----:B------:R-:W-:Y:S01]  /*10d0*/  DADD R28, R28, R8 ;  /* 0x000000001c1c7229 */ /* 0x000fe20000000008 */
[----:B------:R-:W-:Y:S01]  /*10e0*/  BSSY.RECONVERGENT B1, `(.L_x_53) ;  /* 0x000001e000017945 */ /* 0x000fe20003800200 */
[----:B--2---:R-:W-:Y:S02]  /*10f0*/  DADD R24, R24, -R16 ;  /* 0x0000000018187229 */ /* 0x004fe40000000810 */
[----:B---3--:R-:W-:-:S06]  /*1100*/  DADD R26, R26, -R22 ;  /* 0x000000001a1a7229 */ /* 0x008fcc0000000816 */
[----:B------:R-:W-:-:S08]  /*1110*/  DMUL R36, R24, R24 ;  /* 0x0000001818247228 */ /* 0x000fd00000000000 */
[----:B------:R-:W-:-:S06]  /*1120*/  DFMA R36, R26, R26, R36 ;  /* 0x0000001a1a24722b */ /* 0x000fcc0000000024 */
        /* <DEDUP_REMOVED lines=19> */
[----:B------:R-:W-:Y:S01]  /*1260*/  MOV R5, R27 ;  /* 0x0000001b00057202 */ /* 0x000fe20000000f00 */
[----:B------:R-:W-:Y:S01]  /*1270*/  IMAD.MOV.U32 R3, RZ, RZ, R25 ;  /* 0x000000ffff037224 */ /* 0x000fe200078e0019 */
[----:B------:R-:W-:-:S07]  /*1280*/  MOV R33, 0x12a0 ;  /* 0x000012a000217802 */ /* 0x000fce0000000f00 */
[----:B------:R-:W-:Y:S05]  /*1290*/  CALL.REL.NOINC `($__internal_1_$__cuda_sm20_dsqrt_rn_f64_mediumpath_v1) ;  /* 0x00000020005c7944 */ /* 0x000fea0003c00000 */
[----:B------:R-:W-:Y:S01]  /*12a0*/  MOV R8, R4 ;  /* 0x0000000400087202 */ /* 0x000fe20000000f00 */
[----:B------:R-:W-:-:S07]  /*12b0*/  IMAD.MOV.U32 R9, RZ, RZ, R3 ;  /* 0x000000ffff097224 */ /* 0x000fce00078e0003 */
.L_x_54:
[----:B------:R-:W-:Y:S05]  /*12c0*/  BSYNC.RECONVERGENT B1 ;  /* 0x0000000000017941 */ /* 0x000fea0003800200 */
.L_x_53:
        /* <DEDUP_REMOVED lines=37> */
.L_x_56:
[----:B------:R-:W-:Y:S05]  /*1520*/  BSYNC.RECONVERGENT B1 ;  /* 0x0000000000017941 */ /* 0x000fea0003800200 */
.L_x_55:
        /* <DEDUP_REMOVED lines=18> */
[----:B------:R-:W-:Y:S02]  /*1650*/  DFMA R30, R30, R24, R4 ;  /* 0x000000181e1e722b */ /* 0x000fe40000000004 */
[----:B------:R-:W-:-:S06]  /*1660*/  DADD R24, R28, R8 ;  /* 0x000000001c187229 */ /* 0x000fcc0000000008 */
        /* <DEDUP_REMOVED lines=17> */
.L_x_58:
[----:B------:R-:W-:Y:S05]  /*1780*/  BSYNC.RECONVERGENT B1 ;  /* 0x0000000000017941 */ /* 0x000fea0003800200 */
.L_x_57:
        /* <DEDUP_REMOVED lines=37> */
.L_x_60:
[----:B------:R-:W-:Y:S05]  /*19e0*/  BSYNC.RECONVERGENT B1 ;  /* 0x0000000000017941 */ /* 0x000fea0003800200 */
.L_x_59:
[----:B------:R-:W-:Y:S01]  /*19f0*/  IADD3 R18, P1, PT, R18, 0x20, RZ ;  /* 0x0000002012127810 */ /* 0x000fe20007f3e0ff */
[----:B------:R-:W-:-:S03]  /*1a00*/  DADD R16, R24, R8 ;  /* 0x0000000018107229 */ /* 0x000fc60000000008 */
[----:B------:R-:W-:Y:S01]  /*1a10*/  IADD3.X R19, PT, PT, RZ, R19, RZ, P1, !PT ;  /* 0x00000013ff137210 */ /* 0x000fe20000ffe4ff */
[----:B------:R-:W-:Y:S08]  /*1a20*/  @P0 BRA `(.L_x_61) ;  /* 0xffffffec00280947 */ /* 0x000ff0000383ffff */
[----:B------:R-:W-:-:S07]  /*1a30*/  IMAD.U32 R18, RZ, RZ, UR5 ;  /* 0x00000005ff127e24 */ /* 0x000fce000f8e00ff */
.L_x_44:
[----:B------:R-:W0:Y:S02]  /*1a40*/  LDCU UR7, c[0x0][0x398] ;  /* 0x00007300ff0777ac */ /* 0x000e240008000800 */
[----:B0-----:R-:W-:-:S04]  /*1a50*/  UIADD3 UR7, UPT, UPT, UR7, -0x1, URZ ;  /* 0xffffffff07077890 */ /* 0x001fc8000fffe0ff */
[----:B------:R-:W-:-:S09]  /*1a60*/  ULOP3.LUT UP0, URZ, UR7, 0x7, URZ, 0xc0, !UPT ;  /* 0x0000000707ff7892 */ /* 0x000fd2000f80c0ff */
[----:B------:R-:W-:Y:S05]  /*1a70*/  BRA.U !UP0, `(.L_x_62) ;  /* 0x0000001108b87547 */ /* 0x000fea000b800000 */
[----:B------:R-:W-:-:S09]  /*1a80*/  UISETP.GE.U32.AND UP0, UPT, UR6, 0x3, UPT ;  /* 0x000000030600788c */ /* 0x000fd2000bf06070 */
[----:B------:R-:W-:Y:S05]  /*1a90*/  BRA.U !UP0, `(.L_x_63) ;  /* 0x0000000908887547 */ /* 0x000fea000b800000 */
[----:B------:R-:W-:Y:S01]  /*1aa0*/  IMAD.WIDE.U32 R24, R18, 0x4, R14 ;  /* 0x0000000412187825 */ /* 0x000fe200078e000e */
[----:B------:R-:W0:Y:S04]  /*1ab0*/  LDC.64 R8, c[0x0][0x380] ;  /* 0x0000e000ff087b82 */ /* 0x000e280000000a00 */
[----:B------:R-:W0:Y:S04]  /*1ac0*/  LDG.E R7, desc[UR10][R24.64] ;  /* 0x0000000a18077981 */ /* 0x000e28000c1e1900 */
[----:B------:R-:W2:Y:S01]  /*1ad0*/  LDG.E R3, desc[UR10][R24.64+0x4] ;  /* 0x0000040a18037981 */ /* 0x000ea2000c1e1900 */
[----:B0-----:R-:W-:-:S04]  /*1ae0*/  IMAD.WIDE R6, R7, 0x18, R8 ;  /* 0x0000001807067825 */ /* 0x001fc800078e0208 */
[----:B--2---:R-:W-:Y:S01]  /*1af0*/  IMAD.WIDE R8, R3, 0x18, R8 ;  /* 0x0000001803087825 */ /* 0x004fe200078e0208 */
[----:B------:R-:W2:Y:S04]  /*1b00*/  LDG.E.64 R20, desc[UR10][R6.64+0x10] ;  /* 0x0000100a06147981 */ /* 0x000ea8000c1e1b00 */
[----:B------:R-:W2:Y:S04]  /*1b10*/  LDG.E.64 R26, desc[UR10][R8.64+0x10] ;  /* 0x0000100a081a7981 */ /* 0x000ea8000c1e1b00 */
[----:B------:R-:W3:Y:S04]  /*1b20*/  LDG.E.64 R4, desc[UR10][R6.64+0x8] ;  /* 0x0000080a06047981 */ /* 0x000ee8000c1e1b00 */
[----:B------:R-:W3:Y:S01]  /*1b30*/  LDG.E.64 R28, desc[UR10][R8.64+0x8] ;  /* 0x0000080a081c7981 */ /* 0x000ee2000c1e1b00 */
[----:B------:R-:W-:Y:S01]  /*1b40*/  IMAD.MOV.U32 R22, RZ, RZ, 0x0 ;  /* 0x00000000ff167424 */ /* 0x000fe200078e00ff */
[----:B------:R-:W-:Y:S01]  /*1b50*/  MOV R23, 0x3fd80000 ;  /* 0x3fd8000000177802 */ /* 0x000fe20000000f00 */
[----:B------:R-:W-:Y:S01]  /*1b60*/  BSSY.RECONVERGENT B1, `(.L_x_64) ;  /* 0x000001e000017945 */ /* 0x000fe20003800200 */
[----:B--2---:R-:W-:-:S02]  /*1b70*/  DADD R20, R20, -R26 ;  /* 0x0000000014147229 */ /* 0x004fc4000000081a */
        /* <DEDUP_REMOVED lines=28> */
.L_x_65:
[----:B------:R-:W-:Y:S05]  /*1d40*/  BSYNC.RECONVERGENT B1 ;  /* 0x0000000000017941 */ /* 0x000fea0003800200 */
.L_x_64:
[----:B------:R-:W2:Y:S01]  /*1d50*/  LDG.E R3, desc[UR10][R24.64+0x8] ;  /* 0x0000080a18037981 */ /* 0x000ea2000c1e1900 */
[----:B------:R-:W2:Y:S02]  /*1d60*/  LDC.64 R6, c[0x0][0x380] ;  /* 0x0000e000ff067b82 */ /* 0x000ea40000000a00 */
        /* <DEDUP_REMOVED lines=36> */
.L_x_67:
[----:B------:R-:W-:Y:S05]  /*1fb0*/  BSYNC.RECONVERGENT B1 ;  /* 0x0000000000017941 */ /* 0x000fea0003800200 */
.L_x_66:
[----:B------:R-:W2:Y:S01]  /*1fc0*/  LDG.E R3, desc[UR10][R24.64+0xc] ;  /* 0x00000c0a18037981 */ /* 0x000ea2000c1e1900 */
[----:B------:R-:W2:Y:S02]  /*1fd0*/  LDC.64 R6, c[0x0][0x380] ;  /* 0x0000e000ff067b82 */ /* 0x000ea40000000a00 */
        /* <DEDUP_REMOVED lines=36> */
.L_x_69:
[----:B------:R-:W-:Y:S05]  /*2220*/  BSYNC.RECONVERGENT B1 ;  /* 0x0000000000017941 */ /* 0x000fea0003800200 */
.L_x_68:
[----:B------:R-:W2:Y:S01]  /*2230*/  LDG.E R25, desc[UR10][R24.64+0x10] ;  /* 0x0000100a18197981 */ /* 0x000ea2000c1e1900 */
[----:B------:R-:W2:Y:S02]  /*2240*/  LDC.64 R6, c[0x0][0x380] ;  /* 0x0000e000ff067b82 */ /* 0x000ea40000000a00 */
[----:B--2---:R-:W-:-:S05]  /*2250*/  IMAD.WIDE R6, R25, 0x18, R6 ;  /* 0x0000001819067825 */ /* 0x004fca00078e0206 */
[----:B------:R-:W2:Y:S04]  /*2260*/  LDG.E.64 R20, desc[UR10][R6.64+0x10] ;  /* 0x0000100a06147981 */ /* 0x000ea8000c1e1b00 */
[----:B------:R-:W3:Y:S01]  /*2270*/  LDG.E.64 R4, desc[UR10][R6.64+0x8] ;  /* 0x0000080a06047981 */ /* 0x000ee2000c1e1b00 */
[----:B------:R-:W-:Y:S01]  /*2280*/  DADD R28, R28, R8 ;  /* 0x000000001c1c7229 */ /* 0x000fe20000000008 */
[----:B------:R-:W-:Y:S01]  /*2290*/  BSSY.RECONVERGENT B1, `(.L_x_70) ;  /* 0x0000021000017945 */ /* 0x000fe20003800200 */
[----:B------:R-:W-:Y:S01]  /*22a0*/  VIADD R18, R18, 0x4 ;  /* 0x0000000412127836 */ /* 0x000fe20000000000 */
[----:B--2---:R-:W-:Y:S02]  /*22b0*/  DADD R20, R16, -R20 ;  /* 0x0000000010147229 */ /* 0x004fe40000000814 */
[----:B---3--:R-:W-:-:S06]  /*22c0*/  DADD R4, R26, -R4 ;  /* 0x000000001a047229 */ /* 0x008fcc0000000804 */
[----:B------:R-:W-:Y:S01]  /*22d0*/  DMUL R22, R20, R20 ;  /* 0x0000001414167228 */ /* 0x000fe20000000000 */
[----:B------:R-:W-:Y:S01]  /*22e0*/  IMAD.MOV.U32 R20, RZ, RZ, 0x0 ;  /* 0x00000000ff147424 */ /* 0x000fe200078e00ff */
[----:B------:R-:W-:-:S06]  /*22f0*/  MOV R21, 0x3fd80000 ;  /* 0x3fd8000000157802 */ /* 0x000fcc0000000f00 */
        /* <DEDUP_REMOVED lines=20> */
[----:B------:R-:W-:Y:S02]  /*2440*/  MOV R6, R20 ;  /* 0x0000001400067202 */ /* 0x000fe40000000f00 */
[----:B------:R-:W-:Y:S02]  /*2450*/  MOV R3, R17 ;  /* 0x0000001100037202 */ /* 0x000fe40000000f00 */
[----:B------:R-:W-:-:S07]  /*2460*/  MOV R33, 0x2480 ;  /* 0x0000248000217802 */ /* 0x000fce0000000f00 */
[----:B------:R-:W-:Y:S05]  /*2470*/  CALL.REL.NOINC `($__internal_1_$__cuda_sm20_dsqrt_rn_f64_mediumpath_v1) ;  /* 0x0000000c00e47944 */ /* 0x000fea0003c00000 */
[----:B------:R-:W-:Y:S01]  /*2480*/  IMAD.MOV.U32 R8, RZ, RZ, R4 ;  /* 0x000000ffff087224 */ /* 0x000fe200078e0004 */
[----:B------:R-:W-:-:S07]  /*2490*/  MOV R9, R3 ;  /* 0x0000000300097202 */ /* 0x000fce0000000f00 */
.L_x_71:
[----:B------:R-:W-:Y:S05]  /*24a0*/  BSYNC.RECONVERGENT B1 ;  /* 0x0000000000017941 */ /* 0x000fea0003800200 */
.L_x_70:
[----:B------:R-:W-:-:S11]  /*24b0*/  DADD R16, R28, R8 ;  /* 0x000000001c107229 */ /* 0x000fd60000000008 */
.L_x_63:
[----:B------:R-:W0:Y:S02]  /*24c0*/  LDCU UR7, c[0x0][0x398] ;  /* 0x00007300ff0777ac */ /* 0x000e240008000800 */
[----:B0-----:R-:W-:-:S04]  /*24d0*/  UIADD3 UR7, UPT, UPT, UR7, -0x1, URZ ;  /* 0xffffffff07077890 */ /* 0x001fc8000fffe0ff */
[----:B------:R-:W-:-:S09]  /*24e0*/  ULOP3.LUT UP0, URZ, UR7, 0x3, URZ, 0xc0, !UPT ;  /* 0x0000000307ff7892 */ /* 0x000fd2000f80c0ff */
[----:B------:R-:W-:Y:S05]  /*24f0*/  BRA.U !UP0, `(.L_x_62) ;  /* 0x0000000908187547 */ /* 0x000fea000b800000 */
[----:B------:R-:W-:-:S09]  /*2500*/  UISETP.NE.AND UP0, UPT, UR8, 0x1, UPT ;  /* 0x000000010800788c */ /* 0x000fd2000bf05270 */
        /* <DEDUP_REMOVED lines=11> */
[----:B------:R-:W-:Y:S01]  /*25c0*/  MOV R28, 0x0 ;  /* 0x00000000001c7802 */ /* 0x000fe20000000f00 */
[----:B------:R-:W-:Y:S01]  /*25d0*/  IMAD.MOV.U32 R29, RZ, RZ, 0x3fd80000 ;  /* 0x3fd80000ff1d7424 */ /* 0x000fe200078e00ff */
[----:B------:R-:W-:Y:S01]  /*25e0*/  BSSY.RECONVERGENT B1, `(.L_x_73) ;  /* 0x000001e000017945 */ /* 0x000fe20003800200 */
[----:B--2---:R-:W-:-:S02]  /*25f0*/  DADD R26, R26, -R22 ;  /* 0x000000001a1a7229 */ /* 0x004fc40000000816 */
        /* <DEDUP_REMOVED lines=23> */
[----:B------:R-:W-:Y:S02]  /*2770*/  MOV R3, R27 ;  /* 0x0000001b00037202 */ /* 0x000fe40000000f00 */
[----:B------:R-:W-:-:S07]  /*2780*/  MOV R33, 0x27a0 ;  /* 0x000027a000217802 */ /* 0x000fce0000000f00 */
[----:B------:R-:W-:Y:S05]  /*2790*/  CALL.REL.NOINC `($__internal_1_$__cuda_sm20_dsqrt_rn_f64_mediumpath_v1) ;  /* 0x0000000c001c7944 */ /* 0x000fea0003c00000 */
[----:B------:R-:W-:Y:S01]  /*27a0*/  IMAD.MOV.U32 R8, RZ, RZ, R4 ;  /* 0x000000ffff087224 */ /* 0x000fe200078e0004 */
[----:B------:R-:W-:-:S07]  /*27b0*/  MOV R9, R3 ;  /* 0x0000000300097202 */ /* 0x000fce0000000f00 */
.L_x_74:
[----:B------:R-:W-:Y:S05]  /*27c0*/  BSYNC.RECONVERGENT B1 ;  /* 0x0000000000017941 */ /* 0x000fea0003800200 */
.L_x_73:
[----:B------:R-:W2:Y:S01]  /*27d0*/  LDG.E R21, desc[UR10][R20.64+0x8] ;  /* 0x0000080a14157981 */ /* 0x000ea2000c1e1900 */
[----:B------:R-:W2:Y:S02]  /*27e0*/  LDC.64 R6, c[0x0][0x380] ;  /* 0x0000e000ff067b82 */ /* 0x000ea40000000a00 */
[----:B--2---:R-:W-:-:S05]  /*27f0*/  IMAD.WIDE R6, R21, 0x18, R6 ;  /* 0x0000001815067825 */ /* 0x004fca00078e0206 */
[----:B------:R-:W2:Y:S04]  /*2800*/  LDG.E.64 R26, desc[UR10][R6.64+0x10] ;  /* 0x0000100a061a7981 */ /* 0x000ea8000c1e1b00 */
[----:B------:R-:W3:Y:S01]  /*2810*/  LDG.E.64 R4, desc[UR10][R6.64+0x8] ;  /* 0x0000080a06047981 */ /* 0x000ee2000c1e1b00 */
[----:B------:R-:W-:Y:S01]  /*2820*/  DADD R16, R16, R8 ;  /* 0x0000000010107229 */ /* 0x000fe20000000008 */
[----:B------:R-:W-:Y:S01]  /*2830*/  BSSY.RECONVERGENT B1, `(.L_x_75) ;  /* 0x0000021000017945 */ /* 0x000fe20003800200 */
[----:B------:R-:W-:Y:S01]  /*2840*/  IADD3 R18, PT, PT, R18, 0x2, RZ ;  /* 0x0000000212127810 */ /* 0x000fe20007ffe0ff */
        /* <DEDUP_REMOVED lines=29> */
[----:B------:R-:W-:Y:S01]  /*2a20*/  MOV R8, R4 ;  /* 0x0000000400087202 */ /* 0x000fe20000000f00 */
[----:B------:R-:W-:-:S07]  /*2a30*/  IMAD.MOV.U32 R9, RZ, RZ, R3 ;  /* 0x000000ffff097224 */ /* 0x000fce00078e0003 */
.L_x_76:
[----:B------:R-:W-:Y:S05]  /*2a40*/  BSYNC.RECONVERGENT B1 ;  /* 0x0000000000017941 */ /* 0x000fea0003800200 */
.L_x_75:
[----:B------:R-:W-:-:S11]  /*2a50*/  DADD R16, R16, R8 ;  /* 0x0000000010107229 */ /* 0x000fd60000000008 */
.L_x_72:
[----:B------:R-:W0:Y:S02]  /*2a60*/  LDCU UR7, c[0x0][0x398] ;  /* 0x00007300ff0777ac */ /* 0x000e240008000800 */
[----:B0-----:R-:W-:-:S04]  /*2a70*/  ULOP3.LUT UR7, UR7, 0x1, URZ, 0xc0, !UPT ;  /* 0x0000000107077892 */ /* 0x001fc8000f8ec0ff */
[----:B------:R-:W-:-:S09]  /*2a80*/  UISETP.NE.U32.AND UP0, UPT, UR7, 0x1, UPT ;  /* 0x000000010700788c */ /* 0x000fd2000bf05070 */
        /* <DEDUP_REMOVED lines=11> */
[----:B------:R-:W-:Y:S01]  /*2b40*/  BSSY.RECONVERGENT B1, `(.L_x_77) ;  /* 0x0000020000017945 */ /* 0x000fe20003800200 */
[----:B--2---:R-:W-:-:S02]  /*2b50*/  DADD R22, R22, -R24 ;  /* 0x0000000016167229 */ /* 0x004fc40000000818 */
[----:B---3--:R-:W-:-:S06]  /*2b60*/  DADD R8, R4, -R8 ;  /* 0x0000000004087229 */ /* 0x008fcc0000000808 */
[----:B------:R-:W-:-:S08]  /*2b70*/  DMUL R22, R22, R22 ;  /* 0x0000001616167228 */ /* 0x000fd00000000000 */
[----:B------:R-:W-:Y:S01]  /*2b80*/  DFMA R8, R8, R8, R22 ;  /* 0x000000080808722b */ /* 0x000fe20000000016 */
[----:B------:R-:W-:Y:S01]  /*2b90*/  IMAD.MOV.U32 R22, RZ, RZ, 0x0 ;  /* 0x00000000ff167424 */ /* 0x000fe200078e00ff */
[----:B------:R-:W-:-:S04]  /*2ba0*/  MOV R23, 0x3fd80000 ;  /* 0x3fd8000000177802 */ /* 0x000fc80000000f00 */
        /* <DEDUP_REMOVED lines=25> */
.L_x_78:
[----:B------:R-:W-:Y:S05]  /*2d40*/  BSYNC.RECONVERGENT B1 ;  /* 0x0000000000017941 */ /* 0x000fea0003800200 */
.L_x_77:
[----:B------:R-:W-:-:S11]  /*2d50*/  DADD R16, R16, R6 ;  /* 0x0000000010107229 */ /* 0x000fd60000000006 */
.L_x_62:
[----:B------:R-:W2:Y:S01]  /*2d60*/  LDG.E R7, desc[UR10][R10.64] ;  /* 0x0000000a0a077981 */ /* 0x000ea2000c1e1900 */
[----:B------:R-:W2:Y:S03]  /*2d70*/  LDC.64 R18, c[0x0][0x380] ;  /* 0x0000e000ff127b82 */ /* 0x000ea60000000a00 */
        /* <DEDUP_REMOVED lines=9> */
[----:B------:R-:W-:Y:S01]  /*2e10*/  IMAD.MOV.U32 R22, RZ, RZ, 0x0 ;  /* 0x00000000ff167424 */ /* 0x000fe200078e00ff */
[----:B------:R-:W-:Y:S01]  /*2e20*/  MOV R23, 0x3fd80000 ;  /* 0x3fd8000000177802 */ /* 0x000fe20000000f00 */
[----:B---3--:R-:W-:-:S05]  /*2e30*/  DADD R8, R4, -R8 ;  /* 0x0000000004087229 */ /* 0x008fca0000000808 */
        /* <DEDUP_REMOVED lines=27> */
.L_x_80:
[----:B------:R-:W-:Y:S05]  /*2ff0*/  BSYNC.RECONVERGENT B1 ;  /* 0x0000000000017941 */ /* 0x000fea0003800200 */
.L_x_79:
[----:B------:R-:W-:Y:S01]  /*3000*/  DADD R16, R6, R16 ;  /* 0x0000000006107229 */ /* 0x000fe20000000010 */
[----:B------:R-:W-:Y:S05]  /*3010*/  BSSY.RECONVERGENT B0, `(.L_x_81) ;  /* 0x0000010000007945 */ /* 0x000fea0003800200 */
[----:B------:R-:W0:Y:S04]  /*3020*/  MUFU.RCP64H R5, R17 ;  /* 0x0000001100057308 */ /* 0x000e280000001800 */
[----:B------:R-:W-:-:S04]  /*3030*/  IADD3 R4, PT, PT, R17, 0x300402, RZ ;  /* 0x0030040211047810 */ /* 0x000fc80007ffe0ff */
[----:B------:R-:W-:Y:S02]  /*3040*/  FSETP.GEU.AND P0, PT, |R4|, 5.8789094863358348022e-39, PT ;  /* 0x004004020400780b */ /* 0x000fe40003f0e200 */
[----:B0-----:R-:W-:-:S08]  /*3050*/  DFMA R6, -R16, R4, 1 ;  /* 0x3ff000001006742b */ /* 0x001fd00000000104 */
[----:B------:R-:W-:-:S08]  /*3060*/  DFMA R6, R6, R6, R6 ;  /* 0x000000060606722b */ /* 0x000fd00000000006 */
[----:B------:R-:W-:-:S08]  /*3070*/  DFMA R6, R4, R6, R4 ;  /* 0x000000060406722b */ /* 0x000fd00000000004 */
[----:B------:R-:W-:-:S08]  /*3080*/  DFMA R8, -R16, R6, 1 ;  /* 0x3ff000001008742b */ /* 0x000fd00000000106 */
[----:B------:R-:W-:Y:S01]  /*3090*/  DFMA R6, R6, R8, R6 ;  /* 0x000000080606722b */ /* 0x000fe20000000006 */
[----:B------:R-:W-:Y:S10]  /*30a0*/  @P0 BRA `(.L_x_82) ;  /* 0x0000000000180947 */ /* 0x000ff40003800000 */
[----:B------:R-:W-:Y:S01]  /*30b0*/  LOP3.LUT R3, R17, 0x7fffffff, RZ, 0xc0, !PT ;  /* 0x7fffffff11037812 */ /* 0x000fe200078ec0ff */
[----:B------:R-:W-:Y:S01]  /*30c0*/  IMAD.MOV.U32 R6, RZ, RZ, R16 ;  /* 0x000000ffff067224 */ /* 0x000fe200078e0010 */
[----:B------:R-:W-:Y:S02]  /*30d0*/  MOV R7, R17 ;  /* 0x0000001100077202 */ /* 0x000fe40000000f00 */
[----:B------:R-:W-:Y:S01]  /*30e0*/  MOV R4, 0x3110 ;  /* 0x0000311000047802 */ /* 0x000fe20000000f00 */
[----:B------:R-:W-:-:S07]  /*30f0*/  VIADD R18, R3, 0xfff00000 ;  /* 0xfff0000003127836 */ /* 0x000fce0000000000 */
[----:B------:R-:W-:Y:S05]  /*3100*/  CALL.REL.NOINC `($__internal_0_$__cuda_sm20_dblrcp_rn_slowpath_v3) ;  /* 0x00000000001c7944 */ /* 0x000fea0003c00000 */
.L_x_82:
[----:B------:R-:W-:Y:S05]  /*3110*/  BSYNC.RECONVERGENT B0 ;  /* 0x0000000000007941 */ /* 0x000fea0003800200 */
.L_x_81:
[----:B------:R-:W0:Y:S01]  /*3120*/  LDCU UR7, c[0x0][0x39c] ;  /* 0x00007380ff0777ac */ /* 0x000e220008000800 */
[----:B------:R1:W-:Y:S01]  /*3130*/  STG.E.64 desc[UR10][R12.64], R6 ;  /* 0x000000060c007986 */ /* 0x0003e2000c101b0a */
[----:B------:R-:W-:-:S04]  /*3140*/  IADD3 R32, PT, PT, R32, UR4, RZ ;  /* 0x0000000420207c10 */ /* 0x000fc8000fffe0ff */
[----:B0-----:R-:W-:-:S13]  /*3150*/  ISETP.GE.U32.AND P0, PT, R32, UR7, PT ;  /* 0x0000000720007c0c */ /* 0x001fda000bf06070 */
[----:B-1----:R-:W-:Y:S05]  /*3160*/  @!P0 BRA `(.L_x_83) ;  /* 0xffffffd4001c8947 */ /* 0x002fea000383ffff */
[----:B------:R-:W-:Y:S05]  /*3170*/  EXIT ;  /* 0x000000000000794d */ /* 0x000fea0003800000 */
        .weak           $__internal_0_$__cuda_sm20_dblrcp_rn_slowpath_v3
        .type           $__internal_0_$__cuda_sm20_dblrcp_rn_slowpath_v3,@function
        .size           $__internal_0_$__cuda_sm20_dblrcp_rn_slowpath_v3,($__internal_1_$__cuda_sm20_dsqrt_rn_f64_mediumpath_v1 - $__internal_0_$__cuda_sm20_dblrcp_rn_slowpath_v3)
$__internal_0_$__cuda_sm20_dblrcp_rn_slowpath_v3:
[----:B------:R-:W-:Y:S01]  /*3180*/  DSETP.GTU.AND P0, PT, |R6|, +INF , PT ;  /* 0x7ff000000600742a */ /* 0x000fe20003f0c200 */
[----:B------:R-:W-:-:S13]  /*3190*/  BSSY.RECONVERGENT B1, `(.L_x_84) ;  /* 0x0000023000017945 */ /* 0x000fda0003800200 */
[----:B------:R-:W-:Y:S05]  /*31a0*/  @P0 BRA `(.L_x_85) ;  /* 0x00000000007c0947 */ /* 0x000fea0003800000 */
[----:B------:R-:W-:-:S05]  /*31b0*/  LOP3.LUT R5, R7, 0x7fffffff, RZ, 0xc0, !PT ;  /* 0x7fffffff07057812 */ /* 0x000fca00078ec0ff */
[----:B------:R-:W-:-:S05]  /*31c0*/  VIADD R3, R5, 0xffffffff ;  /* 0xffffffff05037836 */ /* 0x000fca0000000000 */
[----:B------:R-:W-:-:S13]  /*31d0*/  ISETP.GE.U32.AND P0, PT, R3, 0x7fefffff, PT ;  /* 0x7fefffff0300780c */ /* 0x000fda0003f06070 */
[----:B------:R-:W-:Y:S02]  /*31e0*/  @P0 LOP3.LUT R9, R7, 0x7ff00000, RZ, 0x3c, !PT ;  /* 0x7ff0000007090812 */ /* 0x000fe400078e3cff */
[----:B------:R-:W-:Y:S01]  /*31f0*/  @P0 MOV R8, RZ ;  /* 0x000000ff00080202 */ /* 0x000fe20000000f00 */
[----:B------:R-:W-:Y:S06]  /*3200*/  @P0 BRA `(.L_x_86) ;  /* 0x00000000006c0947 */ /* 0x000fec0003800000 */
[----:B------:R-:W-:-:S13]  /*3210*/  ISETP.GE.U32.AND P0, PT, R5, 0x1000001, PT ;  /* 0x010000010500780c */ /* 0x000fda0003f06070 */
[----:B------:R-:W-:Y:S05]  /*3220*/  @!P0 BRA `(.L_x_87) ;  /* 0x0000000000348947 */ /* 0x000fea0003800000 */
[----:B------:R-:W-:Y:S01]  /*3230*/  VIADD R9, R7, 0xc0200000 ;  /* 0xc020000007097836 */ /* 0x000fe20000000000 */
[----:B------:R-:W-:-:S03]  /*3240*/  MOV R8, R6 ;  /* 0x0000000600087202 */ /* 0x000fc60000000f00 */
[----:B------:R-:W0:Y:S03]  /*3250*/  MUFU.RCP64H R19, R9 ;  /* 0x0000000900137308 */ /* 0x000e260000001800 */
[----:B0-----:R-:W-:-:S08]  /*3260*/  DFMA R20, -R8, R18, 1 ;  /* 0x3ff000000814742b */ /* 0x001fd00000000112 */
[----:B------:R-:W-:-:S08]  /*3270*/  DFMA R20, R20, R20, R20 ;  /* 0x000000141414722b */ /* 0x000fd00000000014 */
[----:B------:R-:W-:-:S08]  /*3280*/  DFMA R20, R18, R20, R18 ;  /* 0x000000141214722b */ /* 0x000fd00000000012 */
[----:B------:R-:W-:-:S08]  /*3290*/  DFMA R18, -R8, R20, 1 ;  /* 0x3ff000000812742b */ /* 0x000fd00000000114 */
[----:B------:R-:W-:-:S08]  /*32a0*/  DFMA R18, R20, R18, R20 ;  /* 0x000000121412722b */ /* 0x000fd00000000014 */
[----:B------:R-:W-:-:S08]  /*32b0*/  DMUL R18, R18, 2.2250738585072013831e-308 ;  /* 0x0010000012127828 */ /* 0x000fd00000000000 */
[----:B------:R-:W-:-:S08]  /*32c0*/  DFMA R6, -R6, R18, 1 ;  /* 0x3ff000000606742b */ /* 0x000fd00000000112 */
[----:B------:R-:W-:-:S08]  /*32d0*/  DFMA R6, R6, R6, R6 ;  /* 0x000000060606722b */ /* 0x000fd00000000006 */
[----:B------:R-:W-:Y:S01]  /*32e0*/  DFMA R8, R18, R6, R18 ;  /* 0x000000061208722b */ /* 0x000fe20000000012 */
[----:B------:R-:W-:Y:S10]  /*32f0*/  BRA `(.L_x_86) ;  /* 0x0000000000307947 */ /* 0x000ff40003800000 */
.L_x_87:
[----:B------:R-:W-:Y:S01]  /*3300*/  DMUL R6, R6, 8.11296384146066816958e+31 ;  /* 0x4690000006067828 */ /* 0x000fe20000000000 */
[----:B------:R-:W-:-:S05]  /*3310*/  IMAD.MOV.U32 R8, RZ, RZ, R18 ;  /* 0x000000ffff087224 */ /* 0x000fca00078e0012 */
[----:B------:R-:W0:Y:S02]  /*3320*/  MUFU.RCP64H R9, R7 ;  /* 0x0000000700097308 */ /* 0x000e240000001800 */
[----:B0-----:R-:W-:-:S08]  /*3330*/  DFMA R18, -R6, R8, 1 ;  /* 0x3ff000000612742b */ /* 0x001fd00000000108 */
[----:B------:R-:W-:-:S08]  /*3340*/  DFMA R18, R18, R18, R18 ;  /* 0x000000121212722b */ /* 0x000fd00000000012 */
[----:B------:R-:W-:-:S08]  /*3350*/  DFMA R18, R8, R18, R8 ;  /* 0x000000120812722b */ /* 0x000fd00000000008 */
[----:B------:R-:W-:-:S08]  /*3360*/  DFMA R8, -R6, R18, 1 ;  /* 0x3ff000000608742b */ /* 0x000fd00000000112 */
[----:B------:R-:W-:-:S08]  /*3370*/  DFMA R8, R18, R8, R18 ;  /* 0x000000081208722b */ /* 0x000fd00000000012 */
[----:B------:R-:W-:Y:S01]  /*3380*/  DMUL R8, R8, 8.11296384146066816958e+31 ;  /* 0x4690000008087828 */ /* 0x000fe20000000000 */
[----:B------:R-:W-:Y:S10]  /*3390*/  BRA `(.L_x_86) ;  /* 0x0000000000087947 */ /* 0x000ff40003800000 */
.L_x_85:
[----:B------:R-:W-:Y:S02]  /*33a0*/  LOP3.LUT R9, R7, 0x80000, RZ, 0xfc, !PT ;  /* 0x0008000007097812 */ /* 0x000fe400078efcff */
[----:B------:R-:W-:-:S07]  /*33b0*/  MOV R8, R6 ;  /* 0x0000000600087202 */ /* 0x000fce0000000f00 */
.L_x_86:
[----:B------:R-:W-:Y:S05]  /*33c0*/  BSYNC.RECONVERGENT B1 ;  /* 0x0000000000017941 */ /* 0x000fea0003800200 */
.L_x_84:
[----:B------:R-:W-:Y:S01]  /*33d0*/  IMAD.MOV.U32 R5, RZ, RZ, 0x0 ;  /* 0x00000000ff057424 */ /* 0x000fe200078e00ff */
[----:B------:R-:W-:Y:S01]  /*33e0*/  MOV R7, R9 ;  /* 0x0000000900077202 */ /* 0x000fe20000000f00 */
[----:B------:R-:W-:Y:S02]  /*33f0*/  IMAD.MOV.U32 R6, RZ, RZ, R8 ;  /* 0x000000ffff067224 */ /* 0x000fe400078e0008 */
[----:B------:R-:W-:Y:S05]  /*3400*/  RET.REL.NODEC R4 `(_Z16calculateFitnessPK4CityPKiPdii) ;  /* 0xffffffc804fc7950 */ /* 0x000fea0003c3ffff */
        .weak           $__internal_1_$__cuda_sm20_dsqrt_rn_f64_mediumpath_v1
        .type           $__internal_1_$__cuda_sm20_dsqrt_rn_f64_mediumpath_v1,@function
        .size           $__internal_1_$__cuda_sm20_dsqrt_rn_f64_mediumpath_v1,(.L_x_94 - $__internal_1_$__cuda_sm20_dsqrt_rn_f64_mediumpath_v1)
$__internal_1_$__cuda_sm20_dsqrt_rn_f64_mediumpath_v1:
[----:B------:R-:W-:Y:S01]  /*3410*/  ISETP.GE.U32.AND P1, PT, R4, -0x3400000, PT ;  /* 0xfcc000000400780c */ /* 0x000fe20003f26070 */
[----:B------:R-:W-:Y:S01]  /*3420*/  BSSY.RECONVERGENT B0, `(.L_x_88) ;  /* 0x0000029000007945 */ /* 0x000fe20003800200 */
[----:B------:R-:W-:Y:S01]  /*3430*/  MOV R36, R30 ;  /* 0x0000001e00247202 */ /* 0x000fe20000000f00 */
[----:B------:R-:W-:Y:S01]  /*3440*/  IMAD.MOV.U32 R37, RZ, RZ, R9 ;  /* 0x000000ffff257224 */ /* 0x000fe200078e0009 */
[----:B------:R-:W-:Y:S01]  /*3450*/  MOV R9, R7 ;  /* 0x0000000700097202 */ /* 0x000fe20000000f00 */
[----:B------:R-:W-:Y:S01]  /*3460*/  IMAD.MOV.U32 R30, RZ, RZ, R31 ;  /* 0x000000ffff1e7224 */ /* 0x000fe200078e001f */
[----:B------:R-:W-:Y:S01]  /*3470*/  MOV R31, R3 ;  /* 0x00000003001f7202 */ /* 0x000fe20000000f00 */
[----:B------:R-:W-:-:S06]  /*3480*/  IMAD.MOV.U32 R7, RZ, RZ, R5 ;  /* 0x000000ffff077224 */ /* 0x000fcc00078e0005 */
[----:B------:R-:W-:Y:S05]  /*3490*/  @!P1 BRA `(.L_x_89) ;  /* 0x0000000000209947 */ /* 0x000fea0003800000 */
[----:B------:R-:W-:-:S10]  /*34a0*/  DFMA.RM R6, R8, R30, R6 ;  /* 0x0000001e0806722b */ /* 0x000fd40000004006 */
[----:B------:R-:W-:-:S04]  /*34b0*/  IADD3 R4, P1, PT, R6, 0x1, RZ ;  /* 0x0000000106047810 */ /* 0x000fc80007f3e0ff */
[----:B------:R-:W-:-:S06]  /*34c0*/  IADD3.X R5, PT, PT, RZ, R7, RZ, P1, !PT ;  /* 0x00000007ff057210 */ /* 0x000fcc0000ffe4ff */
[----:B------:R-:W-:-:S08]  /*34d0*/  DFMA.RP R36, -R6, R4, R36 ;  /* 0x000000040624722b */ /* 0x000fd00000008124 */
[----:B------:R-:W-:-:S06]  /*34e0*/  DSETP.GT.AND P1, PT, R36, RZ, PT ;  /* 0x000000ff2400722a */ /* 0x000fcc0003f24000 */
[----:B------:R-:W-:Y:S02]  /*34f0*/  FSEL R4, R4, R6, P1 ;  /* 0x0000000604047208 */ /* 0x000fe40000800000 */
[----:B------:R-:W-:Y:S01]  /*3500*/  FSEL R5, R5, R7, P1 ;  /* 0x0000000705057208 */ /* 0x000fe20000800000 */
[----:B------:R-:W-:Y:S06]  /*3510*/  BRA `(.L_x_90) ;  /* 0x0000000000647947 */ /* 0x000fec0003800000 */
.L_x_89:
[----:B------:R-:W-:-:S14]  /*3520*/  DSETP.NE.AND P1, PT, R36, RZ, PT ;  /* 0x000000ff2400722a */ /* 0x000fdc0003f25000 */
[----:B------:R-:W-:Y:S05]  /*3530*/  @!P1 BRA `(.L_x_91) ;  /* 0x0000000000589947 */ /* 0x000fea0003800000 */
[----:B------:R-:W-:-:S13]  /*3540*/  ISETP.GE.AND P1, PT, R37, RZ, PT ;  /* 0x000000ff2500720c */ /* 0x000fda0003f26270 */
[----:B------:R-:W-:Y:S01]  /*3550*/  @!P1 IMAD.MOV.U32 R4, RZ, RZ, 0x0 ;  /* 0x00000000ff049424 */ /* 0x000fe200078e00ff */
[----:B------:R-:W-:Y:S01]  /*3560*/  @!P1 MOV R5, 0xfff80000 ;  /* 0xfff8000000059802 */ /* 0x000fe20000000f00 */
[----:B------:R-:W-:Y:S06]  /*3570*/  @!P1 BRA `(.L_x_90) ;  /* 0x00000000004c9947 */ /* 0x000fec0003800000 */
[----:B------:R-:W-:-:S13]  /*3580*/  ISETP.GT.AND P1, PT, R37, 0x7fefffff, PT ;  /* 0x7fefffff2500780c */ /* 0x000fda0003f24270 */
[----:B------:R-:W-:Y:S05]  /*3590*/  @P1 BRA `(.L_x_91) ;  /* 0x0000000000401947 */ /* 0x000fea0003800000 */
[----:B------:R-:W-:Y:S01]  /*35a0*/  DMUL R36, R36, 8.11296384146066816958e+31 ;  /* 0x4690000024247828 */ /* 0x000fe20000000000 */
[----:B------:R-:W-:Y:S01]  /*35b0*/  IMAD.MOV.U32 R8, RZ, RZ, RZ ;  /* 0x000000ffff087224 */ /* 0x000fe200078e00ff */
[----:B------:R-:W-:Y:S01]  /*35c0*/  MOV R4, 0x0 ;  /* 0x0000000000047802 */ /* 0x000fe20000000f00 */
[----:B------:R-:W-:-:S03]  /*35d0*/  IMAD.MOV.U32 R5, RZ, RZ, 0x3fd80000 ;  /* 0x3fd80000ff057424 */ /* 0x000fc600078e00ff */
[----:B------:R-:W0:Y:S02]  /*35e0*/  MUFU.RSQ64H R9, R37 ;  /* 0x0000002500097308 */ /* 0x000e240000001c00 */
[----:B0-----:R-:W-:-:S08]  /*35f0*/  DMUL R6, R8, R8 ;  /* 0x0000000808067228 */ /* 0x001fd00000000000 */
[----:B------:R-:W-:-:S08]  /*3600*/  DFMA R6, R36, -R6, 1 ;  /* 0x3ff000002406742b */ /* 0x000fd00000000806 */
[----:B------:R-:W-:Y:S02]  /*3610*/  DFMA R4, R6, R4, 0.5 ;  /* 0x3fe000000604742b */ /* 0x000fe40000000004 */
[----:B------:R-:W-:-:S08]  /*3620*/  DMUL R6, R8, R6 ;  /* 0x0000000608067228 */ /* 0x000fd00000000000 */
[----:B------:R-:W-:-:S08]  /*3630*/  DFMA R6, R4, R6, R8 ;  /* 0x000000060406722b */ /* 0x000fd00000000008 */
[----:B------:R-:W-:Y:S02]  /*3640*/  DMUL R4, R36, R6 ;  /* 0x0000000624047228 */ /* 0x000fe40000000000 */
[----:B------:R-:W-:-:S06]  /*3650*/  IADD3 R7, PT, PT, R7, -0x100000, RZ ;  /* 0xfff0000007077810 */ /* 0x000fcc0007ffe0ff */
[----:B------:R-:W-:-:S08]  /*3660*/  DFMA R36, R4, -R4, R36 ;  /* 0x800000040424722b */ /* 0x000fd00000000024 */
[----:B------:R-:W-:-:S10]  /*3670*/  DFMA R4, R6, R36, R4 ;  /* 0x000000240604722b */ /* 0x000fd40000000004 */
[----:B------:R-:W-:Y:S01]  /*3680*/  VIADD R5, R5, 0xfcb00000 ;  /* 0xfcb0000005057836 */ /* 0x000fe20000000000 */
[----:B------:R-:W-:Y:S06]  /*3690*/  BRA `(.L_x_90) ;  /* 0x0000000000047947 */ /* 0x000fec0003800000 */
.L_x_91:
[----:B------:R-:W-:-:S11]  /*36a0*/  DADD R4, R36, R36 ;  /* 0x0000000024047229 */ /* 0x000fd60000000024 */
.L_x_90:
[----:B------:R-:W-:Y:S05]  /*36b0*/  BSYNC.RECONVERGENT B0 ;  /* 0x0000000000007941 */ /* 0x000fea0003800200 */
.L_x_88:
[----:B------:R-:W-:Y:S02]  /*36c0*/  HFMA2 R7, -RZ, RZ, 0, 0 ;  /* 0x00000000ff077431 */ /* 0x000fe400000001ff */
[----:B------:R-:W-:Y:S01]  /*36d0*/  IMAD.MOV.U32 R6, RZ, RZ, R33 ;  /* 0x000000ffff067224 */ /* 0x000fe200078e0021 */
[----:B------:R-:W-:-:S03]  /*36e0*/  MOV R3, R5 ;  /* 0x0000000500037202 */ /* 0x000fc60000000f00 */
[----:B------:R-:W-:Y:S05]  /*36f0*/  RET.REL.NODEC R6 `(_Z16calculateFitnessPK4CityPKiPdii) ;  /* 0xffffffc806407950 */ /* 0x000fea0003c3ffff */
.L_x_92:
        /* <DEDUP_REMOVED lines=16> */
.L_x_94:


//--------------------- .nv.global.init           --------------------------
	.section	.nv.global.init,"aw",@progbits
	.align	4
.nv.global.init:
	.type		mrg32k3aM1SubSeq,@object
	.size		mrg32k3aM1SubSeq,(mrg32k3aM2SubSeq - mrg32k3aM1SubSeq)
mrg32k3aM1SubSeq:
        /*0000*/ 	.byte	0x0b, 0xcc, 0xee, 0x04, 0x73, 0x29, 0x8b, 0x6f, 0xf6, 0x53, 0x03, 0xf6, 0x23, 0xf6, 0xea, 0xda
        /* <DEDUP_REMOVED lines=125> */
	.type		mrg32k3aM2SubSeq,@object
	.size		mrg32k3aM2SubSeq,(mrg32k3aM1 - mrg32k3aM2SubSeq)
mrg32k3aM2SubSeq:
        /* <DEDUP_REMOVED lines=126> */
	.type		mrg32k3aM1,@object
	.size		mrg32k3aM1,(mrg32k3aM1Seq - mrg32k3aM1)
mrg32k3aM1:
        /* <DEDUP_REMOVED lines=144> */
	.type		mrg32k3aM1Seq,@object
	.size		mrg32k3aM1Seq,(mrg32k3aM2 - mrg32k3aM1Seq)
mrg32k3aM1Seq:
        /* <DEDUP_REMOVED lines=144> */
	.type		mrg32k3aM2,@object
	.size		mrg32k3aM2,(mrg32k3aM2Seq - mrg32k3aM2)
mrg32k3aM2:
        /* <DEDUP_REMOVED lines=144> */
	.type		mrg32k3aM2Seq,@object
	.size		mrg32k3aM2Seq,(precalc_xorwow_matrix - mrg32k3aM2Seq)
mrg32k3aM2Seq:
        /* <DEDUP_REMOVED lines=144> */
	.type		precalc_xorwow_matrix,@object
	.size		precalc_xorwow_matrix,(precalc_xorwow_offset_matrix - precalc_xorwow_matrix)
precalc_xorwow_matrix:
        /* <DEDUP_REMOVED lines=6400> */
	.type		precalc_xorwow_offset_matrix,@object
	.size		precalc_xorwow_offset_matrix,(.L_1 - precalc_xorwow_offset_matrix)
precalc_xorwow_offset_matrix:
        /* <DEDUP_REMOVED lines=6400> */
.L_1:


//--------------------- .nv.shared.reserved.0     --------------------------
	.section	.nv.shared.reserved.0,"aw",@nobits
	.weak		__nv_reservedSMEM_offset_0_alias
	.size		__nv_reservedSMEM_offset_0_alias, 0, 64
	.other		__nv_reservedSMEM_offset_0_alias,@"STO_CUDA_RESERVED_SHARED STV_DEFAULT"
__nv_reservedSMEM_offset_0_alias:
	.zero		0
	.zero		64


//--------------------- .nv.global                --------------------------
	.section	.nv.global,"aw",@nobits
.nv.global:
	.type		_ZN34_INTERNAL_d15be8ad_4_k_cu_9ea9e2d66thrust24THRUST_300001_SM_1000_NS3seqE,@object
	.size		_ZN34_INTERNAL_d15be8ad_4_k_cu_9ea9e2d66thrust24THRUST_300001_SM_1000_NS3seqE,(_ZN34_INTERNAL_d15be8ad_4_k_cu_9ea9e2d64cuda3std3__48in_placeE - _ZN34_INTERNAL_d15be8ad_4_k_cu_9ea9e2d66thrust24THRUST_300001_SM_1000_NS3seqE)
_ZN34_INTERNAL_d15be8ad_4_k_cu_9ea9e2d66thrust24THRUST_300001_SM_1000_NS3seqE:
	.zero		1
	.type		_ZN34_INTERNAL_d15be8ad_4_k_cu_9ea9e2d64cuda3std3__48in_placeE,@object
	.size		_ZN34_INTERNAL_d15be8ad_4_k_cu_9ea9e2d64cuda3std3__48in_placeE,(_ZN34_INTERNAL_d15be8ad_4_k_cu_9ea9e2d64cuda3std6ranges3__45__cpo4sizeE - _ZN34_INTERNAL_d15be8ad_4_k_cu_9ea9e2d64cuda3std3__48in_placeE)
_ZN34_INTERNAL_d15be8ad_4_k_cu_9ea9e2d64cuda3std3__48in_placeE:
	.zero		1
	.type		_ZN34_INTERNAL_d15be8ad_4_k_cu_9ea9e2d64cuda3std6ranges3__45__cpo4sizeE,@object
	.size		_ZN34_INTERNAL_d15be8ad_4_k_cu_9ea9e2d64cuda3std6ranges3__45__cpo4sizeE,(_ZN34_INTERNAL_d15be8ad_4_k_cu_9ea9e2d66thrust24THRUST_300001_SM_1000_NS12placeholders2_3E - _ZN34_INTERNAL_d15be8ad_4_k_cu_9ea9e2d64cuda3std6ranges3__45__cpo4sizeE)
_ZN34_INTERNAL_d15be8ad_4_k_cu_9ea9e2d64cuda3std6ranges3__45__cpo4sizeE:
	.zero		1
	.type		_ZN34_INTERNAL_d15be8ad_4_k_cu_9ea9e2d66thrust24THRUST_300001_SM_1000_NS12placeholders2_3E,@object
	.size		_ZN34_INTERNAL_d15be8ad_4_k_cu_9ea9e2d66thrust24THRUST_300001_SM_1000_NS12placeholders2_3E,(_ZN34_INTERNAL_d15be8ad_4_k_cu_9ea9e2d64cuda3std3__45__cpo6cbeginE - _ZN34_INTERNAL_d15be8ad_4_k_cu_9ea9e2d66thrust24THRUST_300001_SM_1000_NS12placeholders2_3E)
_ZN34_INTERNAL_d15be8ad_4_k_cu_9ea9e2d66thrust24THRUST_300001_SM_1000_NS12placeholders2_3E:
	.zero		1
	.type		_ZN34_INTERNAL_d15be8ad_4_k_cu_9ea9e2d64cuda3std3__45__cpo6cbeginE,@object
	.size		_ZN34_INTERNAL_d15be8ad_4_k_cu_9ea9e2d64cuda3std3__45__cpo6cbeginE,(_ZN34_INTERNAL_d15be8ad_4_k_cu_9ea9e2d64cuda3std6ranges3__45__cpo6cbeginE - _ZN34_INTERNAL_d15be8ad_4_k_cu_9ea9e2d64cuda3std3__45__cpo6cbeginE)
_ZN34_INTERNAL_d15be8ad_4_k_cu_9ea9e2d64cuda3std3__45__cpo6cbeginE:
	.zero		1
	.type		_ZN34_INTERNAL_d15be8ad_4_k_cu_9ea9e2d64cuda3std6ranges3__45__cpo6cbeginE,@object
	.size		_ZN34_INTERNAL_d15be8ad_4_k_cu_9ea9e2d64cuda3std6ranges3__45__cpo6cbeginE,(_ZN34_INTERNAL_d15be8ad_4_k_cu_9ea9e2d66thrust24THRUST_300001_SM_1000_NS12placeholders2_7E - _ZN34_INTERNAL_d15be8ad_4_k_cu_9ea9e2d64cuda3std6ranges3__45__cpo6cbeginE)
_ZN34_INTERNAL_d15be8ad_4_k_cu_9ea9e2d64cuda3std6ranges3__45__cpo6cbeginE:
	.zero		1
	.type		_ZN34_INTERNAL_d15be8ad_4_k_cu_9ea9e2d66thrust24THRUST_300001_SM_1000_NS12placeholders2_7E,@object
	.size		_ZN34_INTERNAL_d15be8ad_4_k_cu_9ea9e2d66thrust24THRUST_300001_SM_1000_NS12placeholders2_7E,(_ZN34_INTERNAL_d15be8ad_4_k_cu_9ea9e2d64cuda3std3__45__cpo7crbeginE - _ZN34_INTERNAL_d15be8ad_4_k_cu_9ea9e2d66thrust24THRUST_300001_SM_1000_NS12placeholders2_7E)
_ZN34_INTERNAL_d15be8ad_4_k_cu_9ea9e2d66thrust24THRUST_300001_SM_1000_NS12placeholders2_7E:
	.zero		1
	.type		_ZN34_INTERNAL_d15be8ad_4_k_cu_9ea9e2d64cuda3std3__45__cpo7crbeginE,@object
	.size		_ZN34_INTERNAL_d15be8ad_4_k_cu_9ea9e2d64cuda3std3__45__cpo7crbeginE,(_ZN34_INTERNAL_d15be8ad_4_k_cu_9ea9e2d64cuda3std6ranges3__45__cpo4nextE - _ZN34_INTERNAL_d15be8ad_4_k_cu_9ea9e2d64cuda3std3__45__cpo7crbeginE)
_ZN34_INTERNAL_d15be8ad_4_k_cu_9ea9e2d64cuda3std3__45__cpo7crbeginE:
	.zero		1
	.type		_ZN34_INTERNAL_d15be8ad_4_k_cu_9ea9e2d64cuda3std6ranges3__45__cpo4nextE,@object
	.size		_ZN34_INTERNAL_d15be8ad_4_k_cu_9ea9e2d64cuda3std6ranges3__45__cpo4nextE,(_ZN34_INTERNAL_d15be8ad_4_k_cu_9ea9e2d64cuda3std6ranges3__45__cpo4swapE - _ZN34_INTERNAL_d15be8ad_4_k_cu_9ea9e2d64cuda3std6ranges3__45__cpo4nextE)
_ZN34_INTERNAL_d15be8ad_4_k_cu_9ea9e2d64cuda3std6ranges3__45__cpo4nextE:
	.zero		1
	.type		_ZN34_INTERNAL_d15be8ad_4_k_cu_9ea9e2d64cuda3std6ranges3__45__cpo4swapE,@object
	.size		_ZN34_INTERNAL_d15be8ad_4_k_cu_9ea9e2d64cuda3std6ranges3__45__cpo4swapE,(_ZN34_INTERNAL_d15be8ad_4_k_cu_9ea9e2d66thrust24THRUST_300001_SM_1000_NS8cuda_cub10par_nosyncE - _ZN34_INTERNAL_d15be8ad_4_k_cu_9ea9e2d64cuda3std6ranges3__45__cpo4swapE)
_ZN34_INTERNAL_d15be8ad_4_k_cu_9ea9e2d64cuda3std6ranges3__45__cpo4swapE:
	.zero		1
	.type		_ZN34_INTERNAL_d15be8ad_4_k_cu_9ea9e2d66thrust24THRUST_300001_SM_1000_NS8cuda_cub10par_nosyncE,@object
	.size		_ZN34_INTERNAL_d15be8ad_4_k_cu_9ea9e2d66thrust24THRUST_300001_SM_1000_NS8cuda_cub10par_nosyncE,(_ZN34_INTERNAL_d15be8ad_4_k_cu_9ea9e2d66thrust24THRUST_300001_SM_1000_NS12placeholders2_9E - _ZN34_INTERNAL_d15be8ad_4_k_cu_9ea9e2d66thrust24THRUST_300001_SM_1000_NS8cuda_cub10par_nosyncE)
_ZN34_INTERNAL_d15be8ad_4_k_cu_9ea9e2d66thrust24THRUST_300001_SM_1000_NS8cuda_cub10par_nosyncE:
	.zero		1
	.type		_ZN34_INTERNAL_d15be8ad_4_k_cu_9ea9e2d66thrust24THRUST_300001_SM_1000_NS12placeholders2_9E,@object
	.size		_ZN34_INTERNAL_d15be8ad_4_k_cu_9ea9e2d66thrust24THRUST_300001_SM_1000_NS12placeholders2_9E,(_ZN34_INTERNAL_d15be8ad_4_k_cu_9ea9e2d64cuda3std3__436_GLOBAL__N__d15be8ad_4_k_cu_9ea9e2d66ignoreE - _ZN34_INTERNAL_d15be8ad_4_k_cu_9ea9e2d66thrust24THRUST_300001_SM_1000_NS12placeholders2_9E)
_ZN34_INTERNAL_d15be8ad_4_k_cu_9ea9e2d66thrust24THRUST_300001_SM_1000_NS12placeholders2_9E:
	.zero		1
	.type		_ZN34_INTERNAL_d15be8ad_4_k_cu_9ea9e2d64cuda3std3__436_GLOBAL__N__d15be8ad_4_k_cu_9ea9e2d66ignoreE,@object
	.size		_ZN34_INTERNAL_d15be8ad_4_k_cu_9ea9e2d64cuda3std3__436_GLOBAL__N__d15be8ad_4_k_cu_9ea9e2d66ignoreE,(_ZN34_INTERNAL_d15be8ad_4_k_cu_9ea9e2d64cuda3std6ranges3__45__cpo4dataE - _ZN34_INTERNAL_d15be8ad_4_k_cu_9ea9e2d64cuda3std3__436_GLOBAL__N__d15be8ad_4_k_cu_9ea9e2d66ignoreE)
_ZN34_INTERNAL_d15be8ad_4_k_cu_9ea9e2d64cuda3std3__436_GLOBAL__N__d15be8ad_4_k_cu_9ea9e2d66ignoreE:
	.zero		1
	.type		_ZN34_INTERNAL_d15be8ad_4_k_cu_9ea9e2d64cuda3std6ranges3__45__cpo4dataE,@object
	.size		_ZN34_INTERNAL_d15be8ad_4_k_cu_9ea9e2d64cuda3std6ranges3__45__cpo4dataE,(_ZN34_INTERNAL_d15be8ad_4_k_cu_9ea9e2d66thrust24THRUST_300001_SM_1000_NS12placeholders2_1E - _ZN34_INTERNAL_d15be8ad_4_k_cu_9ea9e2d64cuda3std6ranges3__45__cpo4dataE)
_ZN34_INTERNAL_d15be8ad_4_k_cu_9ea9e2d64cuda3std6ranges3__45__cpo4dataE:
	.zero		1
	.type		_ZN34_INTERNAL_d15be8ad_4_k_cu_9ea9e2d66thrust24THRUST_300001_SM_1000_NS12placeholders2_1E,@object
	.size		_ZN34_INTERNAL_d15be8ad_4_k_cu_9ea9e2d66thrust24THRUST_300001_SM_1000_NS12placeholders2_1E,(_ZN34_INTERNAL_d15be8ad_4_k_cu_9ea9e2d64cuda3std3__45__cpo5beginE - _ZN34_INTERNAL_d15be8ad_4_k_cu_9ea9e2d66thrust24THRUST_300001_SM_1000_NS12placeholders2_1E)
_ZN34_INTERNAL_d15be8ad_4_k_cu_9ea9e2d66thrust24THRUST_300001_SM_1000_NS12placeholders2_1E:
	.zero		1
	.type		_ZN34_INTERNAL_d15be8ad_4_k_cu_9ea9e2d64cuda3std3__45__cpo5beginE,@object
	.size		_ZN34_INTERNAL_d15be8ad_4_k_cu_9ea9e2d64cuda3std3__45__cpo5beginE,(_ZN34_INTERNAL_d15be8ad_4_k_cu_9ea9e2d64cuda3std6ranges3__45__cpo5beginE - _ZN34_INTERNAL_d15be8ad_4_k_cu_9ea9e2d64cuda3std3__45__cpo5beginE)
_ZN34_INTERNAL_d15be8ad_4_k_cu_9ea9e2d64cuda3std3__45__cpo5beginE:
	.zero		1
	.type		_ZN34_INTERNAL_d15be8ad_4_k_cu_9ea9e2d64cuda3std6ranges3__45__cpo5beginE,@object
	.size		_ZN34_INTERNAL_d15be8ad_4_k_cu_9ea9e2d64cuda3std6ranges3__45__cpo5beginE,(_ZN34_INTERNAL_d15be8ad_4_k_cu_9ea9e2d66thrust24THRUST_300001_SM_1000_NS12placeholders2_5E - _ZN34_INTERNAL_d15be8ad_4_k_cu_9ea9e2d64cuda3std6ranges3__45__cpo5beginE)
_ZN34_INTERNAL_d15be8ad_4_k_cu_9ea9e2d64cuda3std6ranges3__45__cpo5beginE:
	.zero		1
	.type		_ZN34_INTERNAL_d15be8ad_4_k_cu_9ea9e2d66thrust24THRUST_300001_SM_1000_NS12placeholders2_5E,@object
	.size		_ZN34_INTERNAL_d15be8ad_4_k_cu_9ea9e2d66thrust24THRUST_300001_SM_1000_NS12placeholders2_5E,(_ZN34_INTERNAL_d15be8ad_4_k_cu_9ea9e2d64cuda3std3__45__cpo6rbeginE - _ZN34_INTERNAL_d15be8ad_4_k_cu_9ea9e2d66thrust24THRUST_300001_SM_1000_NS12placeholders2_5E)
_ZN34_INTERNAL_d15be8ad_4_k_cu_9ea9e2d66thrust24THRUST_300001_SM_1000_NS12placeholders2_5E:
	.zero		1
	.type		_ZN34_INTERNAL_d15be8ad_4_k_cu_9ea9e2d64cuda3std3__45__cpo6rbeginE,@object
	.size		_ZN34_INTERNAL_d15be8ad_4_k_cu_9ea9e2d64cuda3std3__45__cpo6rbeginE,(_ZN34_INTERNAL_d15be8ad_4_k_cu_9ea9e2d64cuda3std6ranges3__45__cpo7advanceE - _ZN34_INTERNAL_d15be8ad_4_k_cu_9ea9e2d64cuda3std3__45__cpo6rbeginE)
_ZN34_INTERNAL_d15be8ad_4_k_cu_9ea9e2d64cuda3std3__45__cpo6rbeginE:
	.zero		1
	.type		_ZN34_INTERNAL_d15be8ad_4_k_cu_9ea9e2d64cuda3std6ranges3__45__cpo7advanceE,@object
	.size		_ZN34_INTERNAL_d15be8ad_4_k_cu_9ea9e2d64cuda3std6ranges3__45__cpo7advanceE,(_ZN34_INTERNAL_d15be8ad_4_k_cu_9ea9e2d64cuda3std3__47nulloptE - _ZN34_INTERNAL_d15be8ad_4_k_cu_9ea9e2d64cuda3std6ranges3__45__cpo7advanceE)
_ZN34_INTERNAL_d15be8ad_4_k_cu_9ea9e2d64cuda3std6ranges3__45__cpo7advanceE:
	.zero		1
	.type		_ZN34_INTERNAL_d15be8ad_4_k_cu_9ea9e2d64cuda3std3__47nulloptE,@object
	.size		_ZN34_INTERNAL_d15be8ad_4_k_cu_9ea9e2d64cuda3std3__47nulloptE,(_ZN34_INTERNAL_d15be8ad_4_k_cu_9ea9e2d64cuda3std6ranges3__45__cpo8distanceE - _ZN34_INTERNAL_d15be8ad_4_k_cu_9ea9e2d64cuda3std3__47nulloptE)
_ZN34_INTERNAL_d15be8ad_4_k_cu_9ea9e2d64cuda3std3__47nulloptE:
	.zero		1
	.type		_ZN34_INTERNAL_d15be8ad_4_k_cu_9ea9e2d64cuda3std6ranges3__45__cpo8distanceE,@object
	.size		_ZN34_INTERNAL_d15be8ad_4_k_cu_9ea9e2d64cuda3std6ranges3__45__cpo8distanceE,(_ZN34_INTERNAL_d15be8ad_4_k_cu_9ea9e2d66thrust24THRUST_300001_SM_1000_NS12placeholders3_10E - _ZN34_INTERNAL_d15be8ad_4_k_cu_9ea9e2d64cuda3std6ranges3__45__cpo8distanceE)
_ZN34_INTERNAL_d15be8ad_4_k_cu_9ea9e2d64cuda3std6ranges3__45__cpo8distanceE:
	.zero		1
	.type		_ZN34_INTERNAL_d15be8ad_4_k_cu_9ea9e2d66thrust24THRUST_300001_SM_1000_NS12placeholders3_10E,@object
	.size		_ZN34_INTERNAL_d15be8ad_4_k_cu_9ea9e2d66thrust24THRUST_300001_SM_1000_NS12placeholders3_10E,(_ZN34_INTERNAL_d15be8ad_4_k_cu_9ea9e2d64cuda3std3__419piecewise_constructE - _ZN34_INTERNAL_d15be8ad_4_k_cu_9ea9e2d66thrust24THRUST_300001_SM_1000_NS12placeholders3_10E)
_ZN34_INTERNAL_d15be8ad_4_k_cu_9ea9e2d66thrust24THRUST_300001_SM_1000_NS12placeholders3_10E:
	.zero		1
	.type		_ZN34_INTERNAL_d15be8ad_4_k_cu_9ea9e2d64cuda3std3__419piecewise_constructE,@object
	.size		_ZN34_INTERNAL_d15be8ad_4_k_cu_9ea9e2d64cuda3std3__419piecewise_constructE,(_ZN34_INTERNAL_d15be8ad_4_k_cu_9ea9e2d64cuda3std6ranges3__45__cpo5cdataE - _ZN34_INTERNAL_d15be8ad_4_k_cu_9ea9e2d64cuda3std3__419piecewise_constructE)
_ZN34_INTERNAL_d15be8ad_4_k_cu_9ea9e2d64cuda3std3__419piecewise_constructE:
	.zero		1
	.type		_ZN34_INTERNAL_d15be8ad_4_k_cu_9ea9e2d64cuda3std6ranges3__45__cpo5cdataE,@object
	.size		_ZN34_INTERNAL_d15be8ad_4_k_cu_9ea9e2d64cuda3std6ranges3__45__cpo5cdataE,(_ZN34_INTERNAL_d15be8ad_4_k_cu_9ea9e2d66thrust24THRUST_300001_SM_1000_NS12placeholders2_2E - _ZN34_INTERNAL_d15be8ad_4_k_cu_9ea9e2d64cuda3std6ranges3__45__cpo5cdataE)
_ZN34_INTERNAL_d15be8ad_4_k_cu_9ea9e2d64cuda3std6ranges3__45__cpo5cdataE:
	.zero		1
	.type		_ZN34_INTERNAL_d15be8ad_4_k_cu_9ea9e2d66thrust24THRUST_300001_SM_1000_NS12placeholders2_2E,@object
	.size		_ZN34_INTERNAL_d15be8ad_4_k_cu_9ea9e2d66thrust24THRUST_300001_SM_1000_NS12placeholders2_2E,(_ZN34_INTERNAL_d15be8ad_4_k_cu_9ea9e2d64cuda3std3__45__cpo3endE - _ZN34_INTERNAL_d15be8ad_4_k_cu_9ea9e2d66thrust24THRUST_300001_SM_1000_NS12placeholders2_2E)
_ZN34_INTERNAL_d15be8ad_4_k_cu_9ea9e2d66thrust24THRUST_300001_SM_1000_NS12placeholders2_2E:
	.zero		1
	.type		_ZN34_INTERNAL_d15be8ad_4_k_cu_9ea9e2d64cuda3std3__45__cpo3endE,@object
	.size		_ZN34_INTERNAL_d15be8ad_4_k_cu_9ea9e2d64cuda3std3__45__cpo3endE,(_ZN34_INTERNAL_d15be8ad_4_k_cu_9ea9e2d64cuda3std6ranges3__45__cpo3endE - _ZN34_INTERNAL_d15be8ad_4_k_cu_9ea9e2d64cuda3std3__45__cpo3endE)
_ZN34_INTERNAL_d15be8ad_4_k_cu_9ea9e2d64cuda3std3__45__cpo3endE:
	.zero		1
	.type		_ZN34_INTERNAL_d15be8ad_4_k_cu_9ea9e2d64cuda3std6ranges3__45__cpo3endE,@object
	.size		_ZN34_INTERNAL_d15be8ad_4_k_cu_9ea9e2d64cuda3std6ranges3__45__cpo3endE,(_ZN34_INTERNAL_d15be8ad_4_k_cu_9ea9e2d66thrust24THRUST_300001_SM_1000_NS12placeholders2_6E - _ZN34_INTERNAL_d15be8ad_4_k_cu_9ea9e2d64cuda3std6ranges3__45__cpo3endE)
_ZN34_INTERNAL_d15be8ad_4_k_cu_9ea9e2d64cuda3std6ranges3__45__cpo3endE:
	.zero		1
	.type		_ZN34_INTERNAL_d15be8ad_4_k_cu_9ea9e2d66thrust24THRUST_300001_SM_1000_NS12placeholders2_6E,@object
	.size		_ZN34_INTERNAL_d15be8ad_4_k_cu_9ea9e2d66thrust24THRUST_300001_SM_1000_NS12placeholders2_6E,(_ZN34_INTERNAL_d15be8ad_4_k_cu_9ea9e2d64cuda3std3__45__cpo4rendE - _ZN34_INTERNAL_d15be8ad_4_k_cu_9ea9e2d66thrust24THRUST_300001_SM_1000_NS12placeholders2_6E)
_ZN34_INTERNAL_d15be8ad_4_k_cu_9ea9e2d66thrust24THRUST_300001_SM_1000_NS12placeholders2_6E:
	.zero		1
	.type		_ZN34_INTERNAL_d15be8ad_4_k_cu_9ea9e2d64cuda3std3__45__cpo4rendE,@object
	.size		_ZN34_INTERNAL_d15be8ad_4_k_cu_9ea9e2d64cuda3std3__45__cpo4rendE,(_ZN34_INTERNAL_d15be8ad_4_k_cu_9ea9e2d64cuda3std6ranges3__45__cpo9iter_swapE - _ZN34_INTERNAL_d15be8ad_4_k_cu_9ea9e2d64cuda3std3__45__cpo4rendE)
_ZN34_INTERNAL_d15be8ad_4_k_cu_9ea9e2d64cuda3std3__45__cpo4rendE:
	.zero		1
	.type		_ZN34_INTERNAL_d15be8ad_4_k_cu_9ea9e2d64cuda3std6ranges3__45__cpo9iter_swapE,@object
	.size		_ZN34_INTERNAL_d15be8ad_4_k_cu_9ea9e2d64cuda3std6ranges3__45__cpo9iter_swapE,(_ZN34_INTERNAL_d15be8ad_4_k_cu_9ea9e2d64cuda3std3__48unexpectE - _ZN34_INTERNAL_d15be8ad_4_k_cu_9ea9e2d64cuda3std6ranges3__45__cpo9iter_swapE)
_ZN34_INTERNAL_d15be8ad_4_k_cu_9ea9e2d64cuda3std6ranges3__45__cpo9iter_swapE:
	.zero		1
	.type		_ZN34_INTERNAL_d15be8ad_4_k_cu_9ea9e2d64cuda3std3__48unexpectE,@object
	.size		_ZN34_INTERNAL_d15be8ad_4_k_cu_9ea9e2d64cuda3std3__48unexpectE,(_ZN34_INTERNAL_d15be8ad_4_k_cu_9ea9e2d66thrust24THRUST_300001_SM_1000_NS8cuda_cub3parE - _ZN34_INTERNAL_d15be8ad_4_k_cu_9ea9e2d64cuda3std3__48unexpectE)
_ZN34_INTERNAL_d15be8ad_4_k_cu_9ea9e2d64cuda3std3__48unexpectE:
	.zero		1
	.type		_ZN34_INTERNAL_d15be8ad_4_k_cu_9ea9e2d66thrust24THRUST_300001_SM_1000_NS8cuda_cub3parE,@object
	.size		_ZN34_INTERNAL_d15be8ad_4_k_cu_9ea9e2d66thrust24THRUST_300001_SM_1000_NS8cuda_cub3parE,(_ZN34_INTERNAL_d15be8ad_4_k_cu_9ea9e2d66thrust24THRUST_300001_SM_1000_NS12placeholders2_4E - _ZN34_INTERNAL_d15be8ad_4_k_cu_9ea9e2d66thrust24THRUST_300001_SM_1000_NS8cuda_cub3parE)
_ZN34_INTERNAL_d15be8ad_4_k_cu_9ea9e2d66thrust24THRUST_300001_SM_1000_NS8cuda_cub3parE:
	.zero		1
	.type		_ZN34_INTERNAL_d15be8ad_4_k_cu_9ea9e2d66thrust24THRUST_300001_SM_1000_NS12placeholders2_4E,@object
	.size		_ZN34_INTERNAL_d15be8ad_4_k_cu_9ea9e2d66thrust24THRUST_300001_SM_1000_NS12placeholders2_4E,(_ZN34_INTERNAL_d15be8ad_4_k_cu_9ea9e2d64cuda3std3__45__cpo4cendE - _ZN34_INTERNAL_d15be8ad_4_k_cu_9ea9e2d66thrust24THRUST_300001_SM_1000_NS12placeholders2_4E)
_ZN34_INTERNAL_d15be8ad_4_k_cu_9ea9e2d66thrust24THRUST_300001_SM_1000_NS12placeholders2_4E:
	.zero		1
	.type		_ZN34_INTERNAL_d15be8ad_4_k_cu_9ea9e2d64cuda3std3__45__cpo4cendE,@object
	.size		_ZN34_INTERNAL_d15be8ad_4_k_cu_9ea9e2d64cuda3std3__45__cpo4cendE,(_ZN34_INTERNAL_d15be8ad_4_k_cu_9ea9e2d64cuda3std6ranges3__45__cpo4cendE - _ZN34_INTERNAL_d15be8ad_4_k_cu_9ea9e2d64cuda3std3__45__cpo4cendE)
_ZN34_INTERNAL_d15be8ad_4_k_cu_9ea9e2d64cuda3std3__45__cpo4cendE:
	.zero		1
	.type		_ZN34_INTERNAL_d15be8ad_4_k_cu_9ea9e2d64cuda3std6ranges3__45__cpo4cendE,@object
	.size		_ZN34_INTERNAL_d15be8ad_4_k_cu_9ea9e2d64cuda3std6ranges3__45__cpo4cendE,(_ZN34_INTERNAL_d15be8ad_4_k_cu_9ea9e2d64cuda3std3__420unreachable_sentinelE - _ZN34_INTERNAL_d15be8ad_4_k_cu_9ea9e2d64cuda3std6ranges3__45__cpo4cendE)
_ZN34_INTERNAL_d15be8ad_4_k_cu_9ea9e2d64cuda3std6ranges3__45__cpo4cendE:
	.zero		1
	.type		_ZN34_INTERNAL_d15be8ad_4_k_cu_9ea9e2d64cuda3std3__420unreachable_sentinelE,@object
	.size		_ZN34_INTERNAL_d15be8ad_4_k_cu_9ea9e2d64cuda3std3__420unreachable_sentinelE,(_ZN34_INTERNAL_d15be8ad_4_k_cu_9ea9e2d64cuda3std6ranges3__45__cpo5ssizeE - _ZN34_INTERNAL_d15be8ad_4_k_cu_9ea9e2d64cuda3std3__420unreachable_sentinelE)
_ZN34_INTERNAL_d15be8ad_4_k_cu_9ea9e2d64cuda3std3__420unreachable_sentinelE:
	.zero		1
	.type		_ZN34_INTERNAL_d15be8ad_4_k_cu_9ea9e2d64cuda3std6ranges3__45__cpo5ssizeE,@object
	.size		_ZN34_INTERNAL_d15be8ad_4_k_cu_9ea9e2d64cuda3std6ranges3__45__cpo5ssizeE,(_ZN34_INTERNAL_d15be8ad_4_k_cu_9ea9e2d66thrust24THRUST_300001_SM_1000_NS12placeholders2_8E - _ZN34_INTERNAL_d15be8ad_4_k_cu_9ea9e2d64cuda3std6ranges3__45__cpo5ssizeE)
_ZN34_INTERNAL_d15be8ad_4_k_cu_9ea9e2d64cuda3std6ranges3__45__cpo5ssizeE:
	.zero		1
	.type		_ZN34_INTERNAL_d15be8ad_4_k_cu_9ea9e2d66thrust24THRUST_300001_SM_1000_NS12placeholders2_8E,@object
	.size		_ZN34_INTERNAL_d15be8ad_4_k_cu_9ea9e2d66thrust24THRUST_300001_SM_1000_NS12placeholders2_8E,(_ZN34_INTERNAL_d15be8ad_4_k_cu_9ea9e2d64cuda3std3__45__cpo5crendE - _ZN34_INTERNAL_d15be8ad_4_k_cu_9ea9e2d66thrust24THRUST_300001_SM_1000_NS12placeholders2_8E)
_ZN34_INTERNAL_d15be8ad_4_k_cu_9ea9e2d66thrust24THRUST_300001_SM_1000_NS12placeholders2_8E:
	.zero		1
	.type		_ZN34_INTERNAL_d15be8ad_4_k_cu_9ea9e2d64cuda3std3__45__cpo5crendE,@object
	.size		_ZN34_INTERNAL_d15be8ad_4_k_cu_9ea9e2d64cuda3std3__45__cpo5crendE,(_ZN34_INTERNAL_d15be8ad_4_k_cu_9ea9e2d64cuda3std6ranges3__45__cpo4prevE - _ZN34_INTERNAL_d15be8ad_4_k_cu_9ea9e2d64cuda3std3__45__cpo5crendE)
_ZN34_INTERNAL_d15be8ad_4_k_cu_9ea9e2d64cuda3std3__45__cpo5crendE:
	.zero		1
	.type		_ZN34_INTERNAL_d15be8ad_4_k_cu_9ea9e2d64cuda3std6ranges3__45__cpo4prevE,@object
	.size		_ZN34_INTERNAL_d15be8ad_4_k_cu_9ea9e2d64cuda3std6ranges3__45__cpo4prevE,(_ZN34_INTERNAL_d15be8ad_4_k_cu_9ea9e2d64cuda3std6ranges3__45__cpo9iter_moveE - _ZN34_INTERNAL_d15be8ad_4_k_cu_9ea9e2d64cuda3std6ranges3__45__cpo4prevE)
_ZN34_INTERNAL_d15be8ad_4_k_cu_9ea9e2d64cuda3std6ranges3__45__cpo4prevE:
	.zero		1
	.type		_ZN34_INTERNAL_d15be8ad_4_k_cu_9ea9e2d64cuda3std6ranges3__45__cpo9iter_moveE,@object
	.size		_ZN34_INTERNAL_d15be8ad_4_k_cu_9ea9e2d64cuda3std6ranges3__45__cpo9iter_moveE,(_ZN34_INTERNAL_d15be8ad_4_k_cu_9ea9e2d66thrust24THRUST_300001_SM_1000_NS6system6detail10sequential3seqE - _ZN34_INTERNAL_d15be8ad_4_k_cu_9ea9e2d64cuda3std6ranges3__45__cpo9iter_moveE)
_ZN34_INTERNAL_d15be8ad_4_k_cu_9ea9e2d64cuda3std6ranges3__45__cpo9iter_moveE:
	.zero		1
	.type		_ZN34_INTERNAL_d15be8ad_4_k_cu_9ea9e2d66thrust24THRUST_300001_SM_1000_NS6system6detail10sequential3seqE,@object
	.size		_ZN34_INTERNAL_d15be8ad_4_k_cu_9ea9e2d66thrust24THRUST_300001_SM_1000_NS6system6detail10sequential3seqE,(.L_40 - _ZN34_INTERNAL_d15be8ad_4_k_cu_9ea9e2d66thrust24THRUST_300001_SM_1000_NS6system6detail10sequential3seqE)
_ZN34_INTERNAL_d15be8ad_4_k_cu_9ea9e2d66thrust24THRUST_300001_SM_1000_NS6system6detail10sequential3seqE:
	.zero		1
.L_40:


//--------------------- .nv.constant0._ZN3cub18CUB_300001_SM_10006detail11EmptyKernelIvEEvv --------------------------
	.section	.nv.constant0._ZN3cub18CUB_300001_SM_10006detail11EmptyKernelIvEEvv,"a",@progbits
	.sectionflags	@""
	.align	4
.nv.constant0._ZN3cub18CUB_300001_SM_10006detail11EmptyKernelIvEEvv:
	.zero		896


//--------------------- .nv.constant0._Z12applyNextGenPK4CityPiS2_PdiiP17curandStateXORWOW --------------------------
	.section	.nv.constant0._Z12applyNextGenPK4CityPiS2_PdiiP17curandStateXORWOW,"a",@progbits
	.sectionflags	@""
	.align	4
.nv.constant0._Z12applyNextGenPK4CityPiS2_PdiiP17curandStateXORWOW:
	.zero		944


//--------------------- .nv.constant0._Z22geneticAlgorithmKernelPK4CityPiS2_PdiiP17curandStateXORWOW --------------------------
	.section	.nv.constant0._Z22geneticAlgorithmKernelPK4CityPiS2_PdiiP17curandStateXORWOW,"a",@progbits
	.sectionflags	@""
	.align	4
.nv.constant0._Z22geneticAlgorithmKernelPK4CityPiS2_PdiiP17curandStateXORWOW:
	.zero		944


//--------------------- .nv.constant0._Z17setupCurandStatesP17curandStateXORWOWmi --------------------------
	.section	.nv.constant0._Z17setupCurandStatesP17curandStateXORWOWmi,"a",@progbits
	.sectionflags	@""
	.align	4
.nv.constant0._Z17setupCurandStatesP17curandStateXORWOWmi:
	.zero		916


//--------------------- .nv.constant0._Z16calculateFitnessPK4CityPKiPdii --------------------------
	.section	.nv.constant0._Z16calculateFitnessPK4CityPKiPdii,"a",@progbits
	.sectionflags	@""
	.align	4
.nv.constant0._Z16calculateFitnessPK4CityPKiPdii:
	.zero		928


//--------------------- SYMBOLS --------------------------

	.type		.nv.reservedSmem.offset0,@object
	.size		.nv.reservedSmem.offset0,0x4
